//
// Generated by NVIDIA NVVM Compiler
//
// Compiler Build ID: CL-36424714
// Cuda compilation tools, release 13.0, V13.0.88
// Based on NVVM 20.0.0
//

.version 9.0
.target sm_100
.address_size 64

	// .globl	_Z18select_winner_initPiP2ediiS_Pc
// _ZZ14select_winner2PiP2ediiS_PcE6s_flag has been demoted
// _ZZ13select_winnerPiP2ediiS_PcE6s_flag has been demoted
// _ZZ6p_jumpiPiS_E3s_f has been demoted
// _ZZ13p_jump_maskediPiS_PcE3s_f has been demoted

.visible .entry _Z18select_winner_initPiP2ediiS_Pc(
	.param .u64 .ptr .align 1 _Z18select_winner_initPiP2ediiS_Pc_param_0,
	.param .u64 .ptr .align 1 _Z18select_winner_initPiP2ediiS_Pc_param_1,
	.param .u32 _Z18select_winner_initPiP2ediiS_Pc_param_2,
	.param .u32 _Z18select_winner_initPiP2ediiS_Pc_param_3,
	.param .u64 .ptr .align 1 _Z18select_winner_initPiP2ediiS_Pc_param_4,
	.param .u64 .ptr .align 1 _Z18select_winner_initPiP2ediiS_Pc_param_5
)
{
	.reg .pred 	%p<2>;
	.reg .b32 	%r<13>;
	.reg .b64 	%rd<10>;

	ld.param.u64 	%rd1, [_Z18select_winner_initPiP2ediiS_Pc_param_0];
	ld.param.u64 	%rd2, [_Z18select_winner_initPiP2ediiS_Pc_param_1];
	ld.param.u32 	%r2, [_Z18select_winner_initPiP2ediiS_Pc_param_2];
	mov.u32 	%r3, %ctaid.y;
	mov.u32 	%r4, %nctaid.x;
	mov.u32 	%r5, %ctaid.x;
	mad.lo.s32 	%r6, %r3, %r4, %r5;
	mov.u32 	%r7, %tid.x;
	shl.b32 	%r8, %r6, 9;
	add.s32 	%r1, %r8, %r7;
	setp.ge.s32 	%p1, %r1, %r2;
	@%p1 bra 	$L__BB0_2;
	cvta.to.global.u64 	%rd3, %rd2;
	cvta.to.global.u64 	%rd4, %rd1;
	mul.wide.s32 	%rd5, %r1, 8;
	add.s64 	%rd6, %rd3, %rd5;
	ld.global.u64 	%rd7, [%rd6];
	cvt.u32.u64 	%r9, %rd7;
	{ .reg .b32 tmp; mov.b64 {tmp, %r10}, %rd7; }
	max.s32 	%r11, %r9, %r10;
	min.s32 	%r12, %r9, %r10;
	mul.wide.s32 	%rd8, %r11, 4;
	add.s64 	%rd9, %rd4, %rd8;
	st.global.u32 	[%rd9], %r12;
$L__BB0_2:
	ret;

}
	// .globl	_Z14select_winner2PiP2ediiS_Pc
.visible .entry _Z14select_winner2PiP2ediiS_Pc(
	.param .u64 .ptr .align 1 _Z14select_winner2PiP2ediiS_Pc_param_0,
	.param .u64 .ptr .align 1 _Z14select_winner2PiP2ediiS_Pc_param_1,
	.param .u32 _Z14select_winner2PiP2ediiS_Pc_param_2,
	.param .u32 _Z14select_winner2PiP2ediiS_Pc_param_3,
	.param .u64 .ptr .align 1 _Z14select_winner2PiP2ediiS_Pc_param_4,
	.param .u64 .ptr .align 1 _Z14select_winner2PiP2ediiS_Pc_param_5
)
{
	.reg .pred 	%p<8>;
	.reg .b16 	%rs<3>;
	.reg .b32 	%r<18>;
	.reg .b64 	%rd<22>;
	// demoted variable
	.shared .align 4 .u32 _ZZ14select_winner2PiP2ediiS_PcE6s_flag;
	ld.param.u64 	%rd6, [_Z14select_winner2PiP2ediiS_Pc_param_0];
	ld.param.u64 	%rd3, [_Z14select_winner2PiP2ediiS_Pc_param_1];
	ld.param.u32 	%r5, [_Z14select_winner2PiP2ediiS_Pc_param_2];
	ld.param.u64 	%rd4, [_Z14select_winner2PiP2ediiS_Pc_param_4];
	ld.param.u64 	%rd5, [_Z14select_winner2PiP2ediiS_Pc_param_5];
	cvta.to.global.u64 	%rd1, %rd6;
	mov.u32 	%r6, %ctaid.y;
	mov.u32 	%r7, %nctaid.x;
	mov.u32 	%r8, %ctaid.x;
	mad.lo.s32 	%r9, %r6, %r7, %r8;
	mov.u32 	%r1, %tid.x;
	shl.b32 	%r10, %r9, 9;
	add.s32 	%r2, %r10, %r1;
	setp.ne.s32 	%p1, %r1, 1;
	@%p1 bra 	$L__BB1_2;
	mov.b32 	%r11, 0;
	st.shared.u32 	[_ZZ14select_winner2PiP2ediiS_PcE6s_flag], %r11;
$L__BB1_2:
	bar.sync 	0;
	setp.ge.s32 	%p2, %r2, %r5;
	@%p2 bra 	$L__BB1_7;
	cvt.s64.s32 	%rd7, %r2;
	cvta.to.global.u64 	%rd8, %rd5;
	add.s64 	%rd2, %rd8, %rd7;
	ld.global.u8 	%rs1, [%rd2];
	setp.ne.s16 	%p3, %rs1, 0;
	@%p3 bra 	$L__BB1_7;
	cvta.to.global.u64 	%rd9, %rd3;
	mul.wide.s32 	%rd10, %r2, 8;
	add.s64 	%rd11, %rd9, %rd10;
	ld.global.u64 	%rd12, [%rd11];
	shl.b64 	%rd13, %rd12, 32;
	shr.s64 	%rd14, %rd13, 30;
	add.s64 	%rd15, %rd1, %rd14;
	ld.global.u32 	%r3, [%rd15];
	shr.s64 	%rd16, %rd12, 32;
	shl.b64 	%rd17, %rd16, 2;
	add.s64 	%rd18, %rd1, %rd17;
	ld.global.u32 	%r4, [%rd18];
	setp.ne.s32 	%p4, %r3, %r4;
	@%p4 bra 	$L__BB1_6;
	mov.b16 	%rs2, 255;
	st.global.u8 	[%rd2], %rs2;
	bra.uni 	$L__BB1_7;
$L__BB1_6:
	min.s32 	%r12, %r3, %r4;
	mul.wide.s32 	%rd19, %r12, 4;
	add.s64 	%rd20, %rd1, %rd19;
	max.s32 	%r13, %r3, %r4;
	st.global.u32 	[%rd20], %r13;
	mov.b32 	%r14, 1;
	st.shared.u32 	[_ZZ14select_winner2PiP2ediiS_PcE6s_flag], %r14;
$L__BB1_7:
	setp.ne.s32 	%p5, %r1, 1;
	bar.sync 	0;
	ld.shared.u32 	%r15, [_ZZ14select_winner2PiP2ediiS_PcE6s_flag];
	setp.ne.s32 	%p6, %r15, 1;
	or.pred  	%p7, %p5, %p6;
	@%p7 bra 	$L__BB1_9;
	cvta.to.global.u64 	%rd21, %rd4;
	mov.b32 	%r17, 1;
	st.global.u32 	[%rd21], %r17;
$L__BB1_9:
	ret;

}
	// .globl	_Z13select_winnerPiP2ediiS_Pc
.visible .entry _Z13select_winnerPiP2ediiS_Pc(
	.param .u64 .ptr .align 1 _Z13select_winnerPiP2ediiS_Pc_param_0,
	.param .u64 .ptr .align 1 _Z13select_winnerPiP2ediiS_Pc_param_1,
	.param .u32 _Z13select_winnerPiP2ediiS_Pc_param_2,
	.param .u32 _Z13select_winnerPiP2ediiS_Pc_param_3,
	.param .u64 .ptr .align 1 _Z13select_winnerPiP2ediiS_Pc_param_4,
	.param .u64 .ptr .align 1 _Z13select_winnerPiP2ediiS_Pc_param_5
)
{
	.reg .pred 	%p<8>;
	.reg .b16 	%rs<3>;
	.reg .b32 	%r<18>;
	.reg .b64 	%rd<22>;
	// demoted variable
	.shared .align 4 .u32 _ZZ13select_winnerPiP2ediiS_PcE6s_flag;
	ld.param.u64 	%rd6, [_Z13select_winnerPiP2ediiS_Pc_param_0];
	ld.param.u64 	%rd3, [_Z13select_winnerPiP2ediiS_Pc_param_1];
	ld.param.u32 	%r5, [_Z13select_winnerPiP2ediiS_Pc_param_2];
	ld.param.u64 	%rd4, [_Z13select_winnerPiP2ediiS_Pc_param_4];
	ld.param.u64 	%rd5, [_Z13select_winnerPiP2ediiS_Pc_param_5];
	cvta.to.global.u64 	%rd1, %rd6;
	mov.u32 	%r6, %ctaid.y;
	mov.u32 	%r7, %nctaid.x;
	mov.u32 	%r8, %ctaid.x;
	mad.lo.s32 	%r9, %r6, %r7, %r8;
	mov.u32 	%r1, %tid.x;
	shl.b32 	%r10, %r9, 9;
	add.s32 	%r2, %r10, %r1;
	setp.ne.s32 	%p1, %r1, 1;
	@%p1 bra 	$L__BB2_2;
	mov.b32 	%r11, 0;
	st.shared.u32 	[_ZZ13select_winnerPiP2ediiS_PcE6s_flag], %r11;
$L__BB2_2:
	bar.sync 	0;
	setp.ge.s32 	%p2, %r2, %r5;
	@%p2 bra 	$L__BB2_7;
	cvt.s64.s32 	%rd7, %r2;
	cvta.to.global.u64 	%rd8, %rd5;
	add.s64 	%rd2, %rd8, %rd7;
	ld.global.u8 	%rs1, [%rd2];
	setp.ne.s16 	%p3, %rs1, 0;
	@%p3 bra 	$L__BB2_7;
	cvta.to.global.u64 	%rd9, %rd3;
	mul.wide.s32 	%rd10, %r2, 8;
	add.s64 	%rd11, %rd9, %rd10;
	ld.global.u64 	%rd12, [%rd11];
	shl.b64 	%rd13, %rd12, 32;
	shr.s64 	%rd14, %rd13, 30;
	add.s64 	%rd15, %rd1, %rd14;
	ld.global.u32 	%r3, [%rd15];
	shr.s64 	%rd16, %rd12, 32;
	shl.b64 	%rd17, %rd16, 2;
	add.s64 	%rd18, %rd1, %rd17;
	ld.global.u32 	%r4, [%rd18];
	setp.ne.s32 	%p4, %r3, %r4;
	@%p4 bra 	$L__BB2_6;
	mov.b16 	%rs2, 255;
	st.global.u8 	[%rd2], %rs2;
	bra.uni 	$L__BB2_7;
$L__BB2_6:
	max.s32 	%r12, %r3, %r4;
	mul.wide.s32 	%rd19, %r12, 4;
	add.s64 	%rd20, %rd1, %rd19;
	min.s32 	%r13, %r3, %r4;
	st.global.u32 	[%rd20], %r13;
	mov.b32 	%r14, 1;
	st.shared.u32 	[_ZZ13select_winnerPiP2ediiS_PcE6s_flag], %r14;
$L__BB2_7:
	setp.ne.s32 	%p5, %r1, 1;
	bar.sync 	0;
	ld.shared.u32 	%r15, [_ZZ13select_winnerPiP2ediiS_PcE6s_flag];
	setp.ne.s32 	%p6, %r15, 1;
	or.pred  	%p7, %p5, %p6;
	@%p7 bra 	$L__BB2_9;
	cvta.to.global.u64 	%rd21, %rd4;
	mov.b32 	%r17, 1;
	st.global.u32 	[%rd21], %r17;
$L__BB2_9:
	ret;

}
	// .globl	_Z6p_jumpiPiS_
.visible .entry _Z6p_jumpiPiS_(
	.param .u32 _Z6p_jumpiPiS__param_0,
	.param .u64 .ptr .align 1 _Z6p_jumpiPiS__param_1,
	.param .u64 .ptr .align 1 _Z6p_jumpiPiS__param_2
)
{
	.reg .pred 	%p<11>;
	.reg .b32 	%r<15>;
	.reg .b64 	%rd<9>;
	// demoted variable
	.shared .align 4 .u32 _ZZ6p_jumpiPiS_E3s_f;
	ld.param.u32 	%r4, [_Z6p_jumpiPiS__param_0];
	ld.param.u64 	%rd2, [_Z6p_jumpiPiS__param_1];
	ld.param.u64 	%rd3, [_Z6p_jumpiPiS__param_2];
	mov.u32 	%r5, %ctaid.y;
	mov.u32 	%r6, %nctaid.x;
	mov.u32 	%r7, %ctaid.x;
	mad.lo.s32 	%r8, %r5, %r6, %r7;
	mov.u32 	%r1, %tid.x;
	shl.b32 	%r9, %r8, 9;
	add.s32 	%r2, %r9, %r1;
	setp.ge.s32 	%p3, %r2, %r4;
	@%p3 bra 	$L__BB3_8;
	setp.ne.s32 	%p4, %r1, 1;
	@%p4 bra 	$L__BB3_3;
	mov.b32 	%r10, 0;
	st.shared.u32 	[_ZZ6p_jumpiPiS_E3s_f], %r10;
$L__BB3_3:
	cvta.to.global.u64 	%rd4, %rd2;
	bar.sync 	0;
	mul.wide.s32 	%rd5, %r2, 4;
	add.s64 	%rd1, %rd4, %rd5;
	ld.global.u32 	%r11, [%rd1];
	mul.wide.s32 	%rd6, %r11, 4;
	add.s64 	%rd7, %rd4, %rd6;
	ld.global.u32 	%r3, [%rd7];
	setp.ne.s32 	%p5, %r3, %r11;
	@%p5 bra 	$L__BB3_5;
	ld.shared.u32 	%r13, [_ZZ6p_jumpiPiS_E3s_f];
	setp.eq.s32 	%p10, %r13, 1;
	bra.uni 	$L__BB3_6;
$L__BB3_5:
	mov.b32 	%r12, 1;
	st.shared.u32 	[_ZZ6p_jumpiPiS_E3s_f], %r12;
	st.global.u32 	[%rd1], %r3;
	mov.pred 	%p10, -1;
$L__BB3_6:
	setp.ne.s32 	%p7, %r1, 1;
	not.pred 	%p8, %p10;
	or.pred  	%p9, %p7, %p8;
	@%p9 bra 	$L__BB3_8;
	cvta.to.global.u64 	%rd8, %rd3;
	mov.b32 	%r14, 1;
	st.global.u32 	[%rd8], %r14;
$L__BB3_8:
	ret;

}
	// .globl	_Z13p_jump_maskediPiS_Pc
.visible .entry _Z13p_jump_maskediPiS_Pc(
	.param .u32 _Z13p_jump_maskediPiS_Pc_param_0,
	.param .u64 .ptr .align 1 _Z13p_jump_maskediPiS_Pc_param_1,
	.param .u64 .ptr .align 1 _Z13p_jump_maskediPiS_Pc_param_2,
	.param .u64 .ptr .align 1 _Z13p_jump_maskediPiS_Pc_param_3
)
{
	.reg .pred 	%p<8>;
	.reg .b16 	%rs<3>;
	.reg .b32 	%r<16>;
	.reg .b64 	%rd<13>;
	// demoted variable
	.shared .align 4 .u32 _ZZ13p_jump_maskediPiS_PcE3s_f;
	ld.param.u32 	%r4, [_Z13p_jump_maskediPiS_Pc_param_0];
	ld.param.u64 	%rd3, [_Z13p_jump_maskediPiS_Pc_param_1];
	ld.param.u64 	%rd4, [_Z13p_jump_maskediPiS_Pc_param_2];
	ld.param.u64 	%rd5, [_Z13p_jump_maskediPiS_Pc_param_3];
	mov.u32 	%r5, %ctaid.y;
	mov.u32 	%r6, %nctaid.x;
	mov.u32 	%r7, %ctaid.x;
	mad.lo.s32 	%r8, %r5, %r6, %r7;
	mov.u32 	%r1, %tid.x;
	shl.b32 	%r9, %r8, 9;
	add.s32 	%r2, %r9, %r1;
	setp.ge.s32 	%p1, %r2, %r4;
	@%p1 bra 	$L__BB4_9;
	setp.ne.s32 	%p2, %r1, 1;
	@%p2 bra 	$L__BB4_3;
	mov.b32 	%r10, 0;
	st.shared.u32 	[_ZZ13p_jump_maskediPiS_PcE3s_f], %r10;
$L__BB4_3:
	bar.sync 	0;
	cvt.s64.s32 	%rd6, %r2;
	cvta.to.global.u64 	%rd7, %rd5;
	add.s64 	%rd1, %rd7, %rd6;
	ld.global.u8 	%rs1, [%rd1];
	setp.ne.s16 	%p3, %rs1, 0;
	@%p3 bra 	$L__BB4_7;
	cvta.to.global.u64 	%rd8, %rd3;
	mul.wide.s32 	%rd9, %r2, 4;
	add.s64 	%rd2, %rd8, %rd9;
	ld.global.u32 	%r11, [%rd2];
	mul.wide.s32 	%rd10, %r11, 4;
	add.s64 	%rd11, %rd8, %rd10;
	ld.global.u32 	%r3, [%rd11];
	setp.eq.s32 	%p4, %r3, %r11;
	@%p4 bra 	$L__BB4_6;
	mov.b32 	%r12, 1;
	st.shared.u32 	[_ZZ13p_jump_maskediPiS_PcE3s_f], %r12;
	st.global.u32 	[%rd2], %r3;
	bra.uni 	$L__BB4_7;
$L__BB4_6:
	mov.b16 	%rs2, 255;
	st.global.u8 	[%rd1], %rs2;
$L__BB4_7:
	setp.ne.s32 	%p5, %r1, 1;
	ld.shared.u32 	%r13, [_ZZ13p_jump_maskediPiS_PcE3s_f];
	setp.ne.s32 	%p6, %r13, 1;
	or.pred  	%p7, %p5, %p6;
	@%p7 bra 	$L__BB4_9;
	cvta.to.global.u64 	%rd12, %rd4;
	mov.b32 	%r15, 1;
	st.global.u32 	[%rd12], %r15;
$L__BB4_9:
	ret;

}
	// .globl	_Z15p_jump_unmaskediPiPc
.visible .entry _Z15p_jump_unmaskediPiPc(
	.param .u32 _Z15p_jump_unmaskediPiPc_param_0,
	.param .u64 .ptr .align 1 _Z15p_jump_unmaskediPiPc_param_1,
	.param .u64 .ptr .align 1 _Z15p_jump_unmaskediPiPc_param_2
)
{
	.reg .pred 	%p<3>;
	.reg .b16 	%rs<2>;
	.reg .b32 	%r<11>;
	.reg .b64 	%rd<11>;

	ld.param.u32 	%r2, [_Z15p_jump_unmaskediPiPc_param_0];
	ld.param.u64 	%rd1, [_Z15p_jump_unmaskediPiPc_param_1];
	ld.param.u64 	%rd2, [_Z15p_jump_unmaskediPiPc_param_2];
	mov.u32 	%r3, %ctaid.y;
	mov.u32 	%r4, %nctaid.x;
	mov.u32 	%r5, %ctaid.x;
	mad.lo.s32 	%r6, %r3, %r4, %r5;
	mov.u32 	%r7, %tid.x;
	shl.b32 	%r8, %r6, 9;
	add.s32 	%r1, %r8, %r7;
	setp.ge.s32 	%p1, %r1, %r2;
	@%p1 bra 	$L__BB5_3;
	cvta.to.global.u64 	%rd3, %rd2;
	bar.sync 	0;
	cvt.s64.s32 	%rd4, %r1;
	add.s64 	%rd5, %rd3, %rd4;
	ld.global.u8 	%rs1, [%rd5];
	setp.ne.s16 	%p2, %rs1, 1;
	@%p2 bra 	$L__BB5_3;
	cvta.to.global.u64 	%rd6, %rd1;
	mul.wide.s32 	%rd7, %r1, 4;
	add.s64 	%rd8, %rd6, %rd7;
	ld.global.u32 	%r9, [%rd8];
	mul.wide.s32 	%rd9, %r9, 4;
	add.s64 	%rd10, %rd6, %rd9;
	ld.global.u32 	%r10, [%rd10];
	st.global.u32 	[%rd8], %r10;
$L__BB5_3:
	ret;

}
	// .globl	_Z9update_anPii
.visible .entry _Z9update_anPii(
	.param .u64 .ptr .align 1 _Z9update_anPii_param_0,
	.param .u32 _Z9update_anPii_param_1
)
{
	.reg .pred 	%p<2>;
	.reg .b32 	%r<9>;
	.reg .b64 	%rd<5>;

	ld.param.u64 	%rd1, [_Z9update_anPii_param_0];
	ld.param.u32 	%r2, [_Z9update_anPii_param_1];
	mov.u32 	%r3, %ctaid.y;
	mov.u32 	%r4, %nctaid.x;
	mov.u32 	%r5, %ctaid.x;
	mad.lo.s32 	%r6, %r3, %r4, %r5;
	mov.u32 	%r7, %tid.x;
	shl.b32 	%r8, %r6, 9;
	add.s32 	%r1, %r8, %r7;
	setp.ge.s32 	%p1, %r1, %r2;
	@%p1 bra 	$L__BB6_2;
	cvta.to.global.u64 	%rd2, %rd1;
	mul.wide.s32 	%rd3, %r1, 4;
	add.s64 	%rd4, %rd2, %rd3;
	st.global.u32 	[%rd4], %r1;
$L__BB6_2:
	ret;

}
	// .globl	_Z11update_markPci
.visible .entry _Z11update_markPci(
	.param .u64 .ptr .align 1 _Z11update_markPci_param_0,
	.param .u32 _Z11update_markPci_param_1
)
{
	.reg .pred 	%p<2>;
	.reg .b16 	%rs<2>;
	.reg .b32 	%r<9>;
	.reg .b64 	%rd<5>;

	ld.param.u64 	%rd1, [_Z11update_markPci_param_0];
	ld.param.u32 	%r2, [_Z11update_markPci_param_1];
	mov.u32 	%r3, %ctaid.y;
	mov.u32 	%r4, %nctaid.x;
	mov.u32 	%r5, %ctaid.x;
	mad.lo.s32 	%r6, %r3, %r4, %r5;
	shl.b32 	%r7, %r6, 9;
	mov.u32 	%r8, %tid.x;
	add.s32 	%r1, %r7, %r8;
	setp.ge.s32 	%p1, %r1, %r2;
	@%p1 bra 	$L__BB7_2;
	cvta.to.global.u64 	%rd2, %rd1;
	cvt.s64.s32 	%rd3, %r1;
	add.s64 	%rd4, %rd2, %rd3;
	mov.b16 	%rs1, 0;
	st.global.u8 	[%rd4], %rs1;
$L__BB7_2:
	ret;

}
	// .globl	_Z11update_maskPciPi
.visible .entry _Z11update_maskPciPi(
	.param .u64 .ptr .align 1 _Z11update_maskPciPi_param_0,
	.param .u32 _Z11update_maskPciPi_param_1,
	.param .u64 .ptr .align 1 _Z11update_maskPciPi_param_2
)
{
	.reg .pred 	%p<3>;
	.reg .b16 	%rs<2>;
	.reg .b32 	%r<10>;
	.reg .b64 	%rd<9>;

	ld.param.u64 	%rd1, [_Z11update_maskPciPi_param_0];
	ld.param.u32 	%r2, [_Z11update_maskPciPi_param_1];
	ld.param.u64 	%rd2, [_Z11update_maskPciPi_param_2];
	mov.u32 	%r3, %ctaid.y;
	mov.u32 	%r4, %nctaid.x;
	mov.u32 	%r5, %ctaid.x;
	mad.lo.s32 	%r6, %r3, %r4, %r5;
	shl.b32 	%r7, %r6, 9;
	mov.u32 	%r8, %tid.x;
	add.s32 	%r1, %r7, %r8;
	setp.ge.s32 	%p1, %r1, %r2;
	@%p1 bra 	$L__BB8_2;
	cvta.to.global.u64 	%rd3, %rd2;
	cvta.to.global.u64 	%rd4, %rd1;
	cvt.s64.s32 	%rd5, %r1;
	mul.wide.s32 	%rd6, %r1, 4;
	add.s64 	%rd7, %rd3, %rd6;
	ld.global.u32 	%r9, [%rd7];
	setp.ne.s32 	%p2, %r9, %r1;
	selp.u16 	%rs1, 1, 0, %p2;
	add.s64 	%rd8, %rd4, %rd5;
	st.global.u8 	[%rd8], %rs1;
$L__BB8_2:
	ret;

}


// ===== COMPILED SASS (sm_100) =====

	.target	sm_100

	.elftype	@"ET_EXEC"


//--------------------- .note.nv.tkinfo           --------------------------
	.section	.note.nv.tkinfo,"",@"SHT_NOTE"
	.sectionflags	@"SHF_NOTE_NV_TKINFO"
	.tkinfo
        /*0018*/ 	.word	0x00000002
        /*0030*/ 	.string	""
        /*0030*/ 	.string	"ptxas"
        /*0030*/ 	.string	"Cuda compilation tools, release 13.0, V13.0.88"
        /*0030*/ 	.string	"Build cuda_13.0.r13.0/compiler.36424714_0"
        /*0030*/ 	.string	"-arch sm_100 -m 64 "



//--------------------- .note.nv.cuinfo           --------------------------
	.section	.note.nv.cuinfo,"",@"SHT_NOTE"
	.sectionflags	@"SHF_NOTE_NV_CUINFO"
        /*0018*/ 	.short	0x0002
        /*001a*/ 	.short	0x0064
        /*001c*/ 	.short	0x0082
	.zero		2


//--------------------- .nv.info                  --------------------------
	.section	.nv.info,"",@"SHT_CUDA_INFO"
	.align	4


	//----- nvinfo : EIATTR_REGCOUNT
	.align		4
        /*0000*/ 	.byte	0x04, 0x2f
        /*0002*/ 	.short	(.L_1 - .L_0)
	.align		4
.L_0:
        /*0004*/ 	.word	index@(_Z18select_winner_initPiP2ediiS_Pc)
        /*0008*/ 	.word	0x0000000c


	//----- nvinfo : EIATTR_FRAME_SIZE
	.align		4
.L_1:
        /*000c*/ 	.byte	0x04, 0x11
        /*000e*/ 	.short	(.L_3 - .L_2)
	.align		4
.L_2:
        /*0010*/ 	.word	index@(_Z18select_winner_initPiP2ediiS_Pc)
        /*0014*/ 	.word	0x00000000


	//----- nvinfo : EIATTR_REGCOUNT
	.align		4
.L_3:
        /*0018*/ 	.byte	0x04, 0x2f
        /*001a*/ 	.short	(.L_5 - .L_4)
	.align		4
.L_4:
        /*001c*/ 	.word	index@(_Z14select_winner2PiP2ediiS_Pc)
        /*0020*/ 	.word	0x0000000c


	//----- nvinfo : EIATTR_FRAME_SIZE
	.align		4
.L_5:
        /*0024*/ 	.byte	0x04, 0x11
        /*0026*/ 	.short	(.L_7 - .L_6)
	.align		4
.L_6:
        /*0028*/ 	.word	index@(_Z14select_winner2PiP2ediiS_Pc)
        /*002c*/ 	.word	0x00000000


	//----- nvinfo : EIATTR_REGCOUNT
	.align		4
.L_7:
        /*0030*/ 	.byte	0x04, 0x2f
        /*0032*/ 	.short	(.L_9 - .L_8)
	.align		4
.L_8:
        /*0034*/ 	.word	index@(_Z13select_winnerPiP2ediiS_Pc)
        /*0038*/ 	.word	0x0000000c


	//----- nvinfo : EIATTR_FRAME_SIZE
	.align		4
.L_9:
        /*003c*/ 	.byte	0x04, 0x11
        /*003e*/ 	.short	(.L_11 - .L_10)
	.align		4
.L_10:
        /*0040*/ 	.word	index@(_Z13select_winnerPiP2ediiS_Pc)
        /*0044*/ 	.word	0x00000000


	//----- nvinfo : EIATTR_REGCOUNT
	.align		4
.L_11:
        /*0048*/ 	.byte	0x04, 0x2f
        /*004a*/ 	.short	(.L_13 - .L_12)
	.align		4
.L_12:
        /*004c*/ 	.word	index@(_Z6p_jumpiPiS_)
        /*0050*/ 	.word	0x0000000c


	//----- nvinfo : EIATTR_FRAME_SIZE
	.align		4
.L_13:
        /*0054*/ 	.byte	0x04, 0x11
        /*0056*/ 	.short	(.L_15 - .L_14)
	.align		4
.L_14:
        /*0058*/ 	.word	index@(_Z6p_jumpiPiS_)
        /*005c*/ 	.word	0x00000000


	//----- nvinfo : EIATTR_REGCOUNT
	.align		4
.L_15:
        /*0060*/ 	.byte	0x04, 0x2f
        /*0062*/ 	.short	(.L_17 - .L_16)
	.align		4
.L_16:
        /*0064*/ 	.word	index@(_Z13p_jump_maskediPiS_Pc)
        /*0068*/ 	.word	0x0000000e


	//----- nvinfo : EIATTR_FRAME_SIZE
	.align		4
.L_17:
        /*006c*/ 	.byte	0x04, 0x11
        /*006e*/ 	.short	(.L_19 - .L_18)
	.align		4
.L_18:
        /*0070*/ 	.word	index@(_Z13p_jump_maskediPiS_Pc)
        /*0074*/ 	.word	0x00000000


	//----- nvinfo : EIATTR_REGCOUNT
	.align		4
.L_19:
        /*0078*/ 	.byte	0x04, 0x2f
        /*007a*/ 	.short	(.L_21 - .L_20)
	.align		4
.L_20:
        /*007c*/ 	.word	index@(_Z15p_jump_unmaskediPiPc)
        /*0080*/ 	.word	0x0000000a


	//----- nvinfo : EIATTR_FRAME_SIZE
	.align		4
.L_21:
        /*0084*/ 	.byte	0x04, 0x11
        /*0086*/ 	.short	(.L_23 - .L_22)
	.align		4
.L_22:
        /*0088*/ 	.word	index@(_Z15p_jump_unmaskediPiPc)
        /*008c*/ 	.word	0x00000000


	//----- nvinfo : EIATTR_REGCOUNT
	.align		4
.L_23:
        /*0090*/ 	.byte	0x04, 0x2f
        /*0092*/ 	.short	(.L_25 - .L_24)
	.align		4
.L_24:
        /*0094*/ 	.word	index@(_Z9update_anPii)
        /*0098*/ 	.word	0x00000008


	//----- nvinfo : EIATTR_FRAME_SIZE
	.align		4
.L_25:
        /*009c*/ 	.byte	0x04, 0x11
        /*009e*/ 	.short	(.L_27 - .L_26)
	.align		4
.L_26:
        /*00a0*/ 	.word	index@(_Z9update_anPii)
        /*00a4*/ 	.word	0x00000000


	//----- nvinfo : EIATTR_REGCOUNT
	.align		4
.L_27:
        /*00a8*/ 	.byte	0x04, 0x2f
        /*00aa*/ 	.short	(.L_29 - .L_28)
	.align		4
.L_28:
        /*00ac*/ 	.word	index@(_Z11update_markPci)
        /*00b0*/ 	.word	0x00000008


	//----- nvinfo : EIATTR_FRAME_SIZE
	.align		4
.L_29:
        /*00b4*/ 	.byte	0x04, 0x11
        /*00b6*/ 	.short	(.L_31 - .L_30)
	.align		4
.L_30:
        /*00b8*/ 	.word	index@(_Z11update_markPci)
        /*00bc*/ 	.word	0x00000000


	//----- nvinfo : EIATTR_REGCOUNT
	.align		4
.L_31:
        /*00c0*/ 	.byte	0x04, 0x2f
        /*00c2*/ 	.short	(.L_33 - .L_32)
	.align		4
.L_32:
        /*00c4*/ 	.word	index@(_Z11update_maskPciPi)
        /*00c8*/ 	.word	0x0000000a


	//----- nvinfo : EIATTR_FRAME_SIZE
	.align		4
.L_33:
        /*00cc*/ 	.byte	0x04, 0x11
        /*00ce*/ 	.short	(.L_35 - .L_34)
	.align		4
.L_34:
        /*00d0*/ 	.word	index@(_Z11update_maskPciPi)
        /*00d4*/ 	.word	0x00000000


	//----- nvinfo : EIATTR_MIN_STACK_SIZE
	.align		4
.L_35:
        /*00d8*/ 	.byte	0x04, 0x12
        /*00da*/ 	.short	(.L_37 - .L_36)
	.align		4
.L_36:
        /*00dc*/ 	.word	index@(_Z11update_maskPciPi)
        /*00e0*/ 	.word	0x00000000


	//----- nvinfo : EIATTR_MIN_STACK_SIZE
	.align		4
.L_37:
        /*00e4*/ 	.byte	0x04, 0x12
        /*00e6*/ 	.short	(.L_39 - .L_38)
	.align		4
.L_38:
        /*00e8*/ 	.word	index@(_Z11update_markPci)
        /*00ec*/ 	.word	0x00000000


	//----- nvinfo : EIATTR_MIN_STACK_SIZE
	.align		4
.L_39:
        /*00f0*/ 	.byte	0x04, 0x12
        /*00f2*/ 	.short	(.L_41 - .L_40)
	.align		4
.L_40:
        /*00f4*/ 	.word	index@(_Z9update_anPii)
        /*00f8*/ 	.word	0x00000000


	//----- nvinfo : EIATTR_MIN_STACK_SIZE
	.align		4
.L_41:
        /*00fc*/ 	.byte	0x04, 0x12
        /*00fe*/ 	.short	(.L_43 - .L_42)
	.align		4
.L_42:
        /*0100*/ 	.word	index@(_Z15p_jump_unmaskediPiPc)
        /*0104*/ 	.word	0x00000000


	//----- nvinfo : EIATTR_MIN_STACK_SIZE
	.align		4
.L_43:
        /*0108*/ 	.byte	0x04, 0x12
        /*010a*/ 	.short	(.L_45 - .L_44)
	.align		4
.L_44:
        /*010c*/ 	.word	index@(_Z13p_jump_maskediPiS_Pc)
        /*0110*/ 	.word	0x00000000


	//----- nvinfo : EIATTR_MIN_STACK_SIZE
	.align		4
.L_45:
        /*0114*/ 	.byte	0x04, 0x12
        /*0116*/ 	.short	(.L_47 - .L_46)
	.align		4
.L_46:
        /*0118*/ 	.word	index@(_Z6p_jumpiPiS_)
        /*011c*/ 	.word	0x00000000


	//----- nvinfo : EIATTR_MIN_STACK_SIZE
	.align		4
.L_47:
        /*0120*/ 	.byte	0x04, 0x12
        /*0122*/ 	.short	(.L_49 - .L_48)
	.align		4
.L_48:
        /*0124*/ 	.word	index@(_Z13select_winnerPiP2ediiS_Pc)
        /*0128*/ 	.word	0x00000000


	//----- nvinfo : EIATTR_MIN_STACK_SIZE
	.align		4
.L_49:
        /*012c*/ 	.byte	0x04, 0x12
        /*012e*/ 	.short	(.L_51 - .L_50)
	.align		4
.L_50:
        /*0130*/ 	.word	index@(_Z14select_winner2PiP2ediiS_Pc)
        /*0134*/ 	.word	0x00000000


	//----- nvinfo : EIATTR_MIN_STACK_SIZE
	.align		4
.L_51:
        /*0138*/ 	.byte	0x04, 0x12
        /*013a*/ 	.short	(.L_53 - .L_52)
	.align		4
.L_52:
        /*013c*/ 	.word	index@(_Z18select_winner_initPiP2ediiS_Pc)
        /*0140*/ 	.word	0x00000000
.L_53:


//--------------------- .nv.compat                --------------------------
	.section	.nv.compat,"",@"SHT_CUDA_COMPAT_INFO"
	.align	4
        /*0000*/ 	.byte	0x02, 0x09, 0x00, 0x00, 0x02, 0x02, 0x01, 0x00, 0x02, 0x05, 0x05, 0x00, 0x03, 0x07, 0x01, 0x01
        /*0010*/ 	.byte	0x02, 0x03, 0x00, 0x00, 0x02, 0x06, 0x01, 0x00, 0x04, 0x0b, 0x08, 0x00, 0x09, 0x00, 0x00, 0x00
        /*0020*/ 	.byte	0x00, 0x00, 0x00, 0x00


//--------------------- .nv.info._Z11update_maskPciPi --------------------------
	.section	.nv.info._Z11update_maskPciPi,"",@"SHT_CUDA_INFO"
	.sectionflags	@""
	.align	4


	//----- nvinfo : EIATTR_CUDA_API_VERSION
	.align		4
        /*0000*/ 	.byte	0x04, 0x37
        /*0002*/ 	.short	(.L_55 - .L_54)
.L_54:
        /*0004*/ 	.word	0x00000082


	//----- nvinfo : EIATTR_KPARAM_INFO
	.align		4
.L_55:
        /*0008*/ 	.byte	0x04, 0x17
        /*000a*/ 	.short	(.L_57 - .L_56)
.L_56:
        /*000c*/ 	.word	0x00000000
        /*0010*/ 	.short	0x0002
        /*0012*/ 	.short	0x0010
        /*0014*/ 	.byte	0x00, 0xf5, 0x21, 0x00


	//----- nvinfo : EIATTR_KPARAM_INFO
	.align		4
.L_57:
        /*0018*/ 	.byte	0x04, 0x17
        /*001a*/ 	.short	(.L_59 - .L_58)
.L_58:
        /*001c*/ 	.word	0x00000000
        /*0020*/ 	.short	0x0001
        /*0022*/ 	.short	0x0008
        /*0024*/ 	.byte	0x00, 0xf0, 0x11, 0x00


	//----- nvinfo : EIATTR_KPARAM_INFO
	.align		4
.L_59:
        /*0028*/ 	.byte	0x04, 0x17
        /*002a*/ 	.short	(.L_61 - .L_60)
.L_60:
        /*002c*/ 	.word	0x00000000
        /*0030*/ 	.short	0x0000
        /*0032*/ 	.short	0x0000
        /*0034*/ 	.byte	0x00, 0xf5, 0x21, 0x00


	//----- nvinfo : EIATTR_SPARSE_MMA_MASK
	.align		4
.L_61:
        /*0038*/ 	.byte	0x03, 0x50
        /*003a*/ 	.short	0x0000


	//----- nvinfo : EIATTR_MAXREG_COUNT
	.align		4
        /*003c*/ 	.byte	0x03, 0x1b
        /*003e*/ 	.short	0x00ff


	//----- nvinfo : EIATTR_MERCURY_ISA_VERSION
	.align		4
        /*0040*/ 	.byte	0x03, 0x5f
        /*0042*/ 	.short	0x0101


	//----- nvinfo : EIATTR_VRC_CTA_INIT_COUNT
	.align		4
        /*0044*/ 	.byte	0x02, 0x4a
	.zero		1
	.zero		1


	//----- nvinfo : EIATTR_EXIT_INSTR_OFFSETS
	.align		4
        /*0048*/ 	.byte	0x04, 0x1c
        /*004a*/ 	.short	(.L_63 - .L_62)


	//   ....[0]....
.L_62:
        /*004c*/ 	.word	0x00000090


	//   ....[1]....
        /*0050*/ 	.word	0x00000140


	//----- nvinfo : EIATTR_CBANK_PARAM_SIZE
	.align		4
.L_63:
        /*0054*/ 	.byte	0x03, 0x19
        /*0056*/ 	.short	0x0018


	//----- nvinfo : EIATTR_PARAM_CBANK
	.align		4
        /*0058*/ 	.byte	0x04, 0x0a
        /*005a*/ 	.short	(.L_65 - .L_64)
	.align		4
.L_64:
        /*005c*/ 	.word	index@(.nv.constant0._Z11update_maskPciPi)
        /*0060*/ 	.short	0x0380
        /*0062*/ 	.short	0x0018


	//----- nvinfo : EIATTR_SW_WAR
	.align		4
.L_65:
        /*0064*/ 	.byte	0x04, 0x36
        /*0066*/ 	.short	(.L_67 - .L_66)
.L_66:
        /*0068*/ 	.word	0x00000008
.L_67:


//--------------------- .nv.info._Z11update_markPci --------------------------
	.section	.nv.info._Z11update_markPci,"",@"SHT_CUDA_INFO"
	.sectionflags	@""
	.align	4


	//----- nvinfo : EIATTR_CUDA_API_VERSION
	.align		4
        /*0000*/ 	.byte	0x04, 0x37
        /*0002*/ 	.short	(.L_69 - .L_68)
.L_68:
        /*0004*/ 	.word	0x00000082


	//----- nvinfo : EIATTR_KPARAM_INFO
	.align		4
.L_69:
        /*0008*/ 	.byte	0x04, 0x17
        /*000a*/ 	.short	(.L_71 - .L_70)
.L_70:
        /*000c*/ 	.word	0x00000000
        /*0010*/ 	.short	0x0001
        /*0012*/ 	.short	0x0008
        /*0014*/ 	.byte	0x00, 0xf0, 0x11, 0x00


	//----- nvinfo : EIATTR_KPARAM_INFO
	.align		4
.L_71:
        /*0018*/ 	.byte	0x04, 0x17
        /*001a*/ 	.short	(.L_73 - .L_72)
.L_72:
        /*001c*/ 	.word	0x00000000
        /*0020*/ 	.short	0x0000
        /*0022*/ 	.short	0x0000
        /*0024*/ 	.byte	0x00, 0xf5, 0x21, 0x00


	//----- nvinfo : EIATTR_SPARSE_MMA_MASK
	.align		4
.L_73:
        /*0028*/ 	.byte	0x03, 0x50
        /*002a*/ 	.short	0x0000


	//----- nvinfo : EIATTR_MAXREG_COUNT
	.align		4
        /*002c*/ 	.byte	0x03, 0x1b
        /*002e*/ 	.short	0x00ff


	//----- nvinfo : EIATTR_MERCURY_ISA_VERSION
	.align		4
        /*0030*/ 	.byte	0x03, 0x5f
        /*0032*/ 	.short	0x0101


	//----- nvinfo : EIATTR_VRC_CTA_INIT_COUNT
	.align		4
        /*0034*/ 	.byte	0x02, 0x4a
	.zero		1
	.zero		1


	//----- nvinfo : EIATTR_EXIT_INSTR_OFFSETS
	.align		4
        /*0038*/ 	.byte	0x04, 0x1c
        /*003a*/ 	.short	(.L_75 - .L_74)


	//   ....[0]....
.L_74:
        /*003c*/ 	.word	0x00000090


	//   ....[1]....
        /*0040*/ 	.word	0x000000f0


	//----- nvinfo : EIATTR_CBANK_PARAM_SIZE
	.align		4
.L_75:
        /*0044*/ 	.byte	0x03, 0x19
        /*0046*/ 	.short	0x000c


	//----- nvinfo : EIATTR_PARAM_CBANK
	.align		4
        /*0048*/ 	.byte	0x04, 0x0a
        /*004a*/ 	.short	(.L_77 - .L_76)
	.align		4
.L_76:
        /*004c*/ 	.word	index@(.nv.constant0._Z11update_markPci)
        /*0050*/ 	.short	0x0380
        /*0052*/ 	.short	0x000c


	//----- nvinfo : EIATTR_SW_WAR
	.align		4
.L_77:
        /*0054*/ 	.byte	0x04, 0x36
        /*0056*/ 	.short	(.L_79 - .L_78)
.L_78:
        /*0058*/ 	.word	0x00000008
.L_79:


//--------------------- .nv.info._Z9update_anPii  --------------------------
	.section	.nv.info._Z9update_anPii,"",@"SHT_CUDA_INFO"
	.sectionflags	@""
	.align	4


	//----- nvinfo : EIATTR_CUDA_API_VERSION
	.align		4
        /*0000*/ 	.byte	0x04, 0x37
        /*0002*/ 	.short	(.L_81 - .L_80)
.L_80:
        /*0004*/ 	.word	0x00000082


	//----- nvinfo : EIATTR_KPARAM_INFO
	.align		4
.L_81:
        /*0008*/ 	.byte	0x04, 0x17
        /*000a*/ 	.short	(.L_83 - .L_82)
.L_82:
        /*000c*/ 	.word	0x00000000
        /*0010*/ 	.short	0x0001
        /*0012*/ 	.short	0x0008
        /*0014*/ 	.byte	0x00, 0xf0, 0x11, 0x00


	//----- nvinfo : EIATTR_KPARAM_INFO
	.align		4
.L_83:
        /*0018*/ 	.byte	0x04, 0x17
        /*001a*/ 	.short	(.L_85 - .L_84)
.L_84:
        /*001c*/ 	.word	0x00000000
        /*0020*/ 	.short	0x0000
        /*0022*/ 	.short	0x0000
        /*0024*/ 	.byte	0x00, 0xf5, 0x21, 0x00


	//----- nvinfo : EIATTR_SPARSE_MMA_MASK
	.align		4
.L_85:
        /*0028*/ 	.byte	0x03, 0x50
        /*002a*/ 	.short	0x0000


	//----- nvinfo : EIATTR_MAXREG_COUNT
	.align		4
        /*002c*/ 	.byte	0x03, 0x1b
        /*002e*/ 	.short	0x00ff


	//----- nvinfo : EIATTR_MERCURY_ISA_VERSION
	.align		4
        /*0030*/ 	.byte	0x03, 0x5f
        /*0032*/ 	.short	0x0101


	//----- nvinfo : EIATTR_VRC_CTA_INIT_COUNT
	.align		4
        /*0034*/ 	.byte	0x02, 0x4a
	.zero		1
	.zero		1


	//----- nvinfo : EIATTR_EXIT_INSTR_OFFSETS
	.align		4
        /*0038*/ 	.byte	0x04, 0x1c
        /*003a*/ 	.short	(.L_87 - .L_86)


	//   ....[0]....
.L_86:
        /*003c*/ 	.word	0x00000090


	//   ....[1]....
        /*0040*/ 	.word	0x000000e0


	//----- nvinfo : EIATTR_CBANK_PARAM_SIZE
	.align		4
.L_87:
        /*0044*/ 	.byte	0x03, 0x19
        /*0046*/ 	.short	0x000c


	//----- nvinfo : EIATTR_PARAM_CBANK
	.align		4
        /*0048*/ 	.byte	0x04, 0x0a
        /*004a*/ 	.short	(.L_89 - .L_88)
	.align		4
.L_88:
        /*004c*/ 	.word	index@(.nv.constant0._Z9update_anPii)
        /*0050*/ 	.short	0x0380
        /*0052*/ 	.short	0x000c


	//----- nvinfo : EIATTR_SW_WAR
	.align		4
.L_89:
        /*0054*/ 	.byte	0x04, 0x36
        /*0056*/ 	.short	(.L_91 - .L_90)
.L_90:
        /*0058*/ 	.word	0x00000008
.L_91:


//--------------------- .nv.info._Z15p_jump_unmaskediPiPc --------------------------
	.section	.nv.info._Z15p_jump_unmaskediPiPc,"",@"SHT_CUDA_INFO"
	.sectionflags	@""
	.align	4


	//----- nvinfo : EIATTR_CUDA_API_VERSION
	.align		4
        /*0000*/ 	.byte	0x04, 0x37
        /*0002*/ 	.short	(.L_93 - .L_92)
.L_92:
        /*0004*/ 	.word	0x00000082


	//----- nvinfo : EIATTR_KPARAM_INFO
	.align		4
.L_93:
        /*0008*/ 	.byte	0x04, 0x17
        /*000a*/ 	.short	(.L_95 - .L_94)
.L_94:
        /*000c*/ 	.word	0x00000000
        /*0010*/ 	.short	0x0002
        /*0012*/ 	.short	0x0010
        /*0014*/ 	.byte	0x00, 0xf5, 0x21, 0x00


	//----- nvinfo : EIATTR_KPARAM_INFO
	.align		4
.L_95:
        /*0018*/ 	.byte	0x04, 0x17
        /*001a*/ 	.short	(.L_97 - .L_96)
.L_96:
        /*001c*/ 	.word	0x00000000
        /*0020*/ 	.short	0x0001
        /*0022*/ 	.short	0x0008
        /*0024*/ 	.byte	0x00, 0xf5, 0x21, 0x00


	//----- nvinfo : EIATTR_KPARAM_INFO
	.align		4
.L_97:
        /*0028*/ 	.byte	0x04, 0x17
        /*002a*/ 	.short	(.L_99 - .L_98)
.L_98:
        /*002c*/ 	.word	0x00000000
        /*0030*/ 	.short	0x0000
        /*0032*/ 	.short	0x0000
        /*0034*/ 	.byte	0x00, 0xf0, 0x11, 0x00


	//----- nvinfo : EIATTR_SPARSE_MMA_MASK
	.align		4
.L_99:
        /*0038*/ 	.byte	0x03, 0x50
        /*003a*/ 	.short	0x0000


	//----- nvinfo : EIATTR_MAXREG_COUNT
	.align		4
        /*003c*/ 	.byte	0x03, 0x1b
        /*003e*/ 	.short	0x00ff


	//----- nvinfo : EIATTR_NUM_BARRIERS
	.align		4
        /*0040*/ 	.byte	0x02, 0x4c
        /*0042*/ 	.byte	0x01
	.zero		1


	//----- nvinfo : EIATTR_MERCURY_ISA_VERSION
	.align		4
        /*0044*/ 	.byte	0x03, 0x5f
        /*0046*/ 	.short	0x0101


	//----- nvinfo : EIATTR_VRC_CTA_INIT_COUNT
	.align		4
        /*0048*/ 	.byte	0x02, 0x4a
	.zero		1
	.zero		1


	//----- nvinfo : EIATTR_EXIT_INSTR_OFFSETS
	.align		4
        /*004c*/ 	.byte	0x04, 0x1c
        /*004e*/ 	.short	(.L_101 - .L_100)


	//   ....[0]....
.L_100:
        /*0050*/ 	.word	0x00000090


	//   ....[1]....
        /*0054*/ 	.word	0x00000110


	//   ....[2]....
        /*0058*/ 	.word	0x00000180


	//----- nvinfo : EIATTR_CBANK_PARAM_SIZE
	.align		4
.L_101:
        /*005c*/ 	.byte	0x03, 0x19
        /*005e*/ 	.short	0x0018


	//----- nvinfo : EIATTR_PARAM_CBANK
	.align		4
        /*0060*/ 	.byte	0x04, 0x0a
        /*0062*/ 	.short	(.L_103 - .L_102)
	.align		4
.L_102:
        /*0064*/ 	.word	index@(.nv.constant0._Z15p_jump_unmaskediPiPc)
        /*0068*/ 	.short	0x0380
        /*006a*/ 	.short	0x0018


	//----- nvinfo : EIATTR_SW_WAR
	.align		4
.L_103:
        /*006c*/ 	.byte	0x04, 0x36
        /*006e*/ 	.short	(.L_105 - .L_104)
.L_104:
        /*0070*/ 	.word	0x00000008
.L_105:


//--------------------- .nv.info._Z13p_jump_maskediPiS_Pc --------------------------
	.section	.nv.info._Z13p_jump_maskediPiS_Pc,"",@"SHT_CUDA_INFO"
	.sectionflags	@""
	.align	4


	//----- nvinfo : EIATTR_CUDA_API_VERSION
	.align		4
        /*0000*/ 	.byte	0x04, 0x37
        /*0002*/ 	.short	(.L_107 - .L_106)
.L_106:
        /*0004*/ 	.word	0x00000082


	//----- nvinfo : EIATTR_KPARAM_INFO
	.align		4
.L_107:
        /*0008*/ 	.byte	0x04, 0x17
        /*000a*/ 	.short	(.L_109 - .L_108)
.L_108:
        /*000c*/ 	.word	0x00000000
        /*0010*/ 	.short	0x0003
        /*0012*/ 	.short	0x0018
        /*0014*/ 	.byte	0x00, 0xf5, 0x21, 0x00


	//----- nvinfo : EIATTR_KPARAM_INFO
	.align		4
.L_109:
        /*0018*/ 	.byte	0x04, 0x17
        /*001a*/ 	.short	(.L_111 - .L_110)
.L_110:
        /*001c*/ 	.word	0x00000000
        /*0020*/ 	.short	0x0002
        /*0022*/ 	.short	0x0010
        /*0024*/ 	.byte	0x00, 0xf5, 0x21, 0x00


	//----- nvinfo : EIATTR_KPARAM_INFO
	.align		4
.L_111:
        /*0028*/ 	.byte	0x04, 0x17
        /*002a*/ 	.short	(.L_113 - .L_112)
.L_112:
        /*002c*/ 	.word	0x00000000
        /*0030*/ 	.short	0x0001
        /*0032*/ 	.short	0x0008
        /*0034*/ 	.byte	0x00, 0xf5, 0x21, 0x00


	//----- nvinfo : EIATTR_KPARAM_INFO
	.align		4
.L_113:
        /*0038*/ 	.byte	0x04, 0x17
        /*003a*/ 	.short	(.L_115 - .L_114)
.L_114:
        /*003c*/ 	.word	0x00000000
        /*0040*/ 	.short	0x0000
        /*0042*/ 	.short	0x0000
        /*0044*/ 	.byte	0x00, 0xf0, 0x11, 0x00


	//----- nvinfo : EIATTR_SPARSE_MMA_MASK
	.align		4
.L_115:
        /*0048*/ 	.byte	0x03, 0x50
        /*004a*/ 	.short	0x0000


	//----- nvinfo : EIATTR_MAXREG_COUNT
	.align		4
        /*004c*/ 	.byte	0x03, 0x1b
        /*004e*/ 	.short	0x00ff


	//----- nvinfo : EIATTR_NUM_BARRIERS
	.align		4
        /*0050*/ 	.byte	0x02, 0x4c
        /*0052*/ 	.byte	0x01
	.zero		1


	//----- nvinfo : EIATTR_MERCURY_ISA_VERSION
	.align		4
        /*0054*/ 	.byte	0x03, 0x5f
        /*0056*/ 	.short	0x0101


	//----- nvinfo : EIATTR_VRC_CTA_INIT_COUNT
	.align		4
        /*0058*/ 	.byte	0x02, 0x4a
	.zero		1
	.zero		1


	//----- nvinfo : EIATTR_EXIT_INSTR_OFFSETS
	.align		4
        /*005c*/ 	.byte	0x04, 0x1c
        /*005e*/ 	.short	(.L_117 - .L_116)


	//   ....[0]....
.L_116:
        /*0060*/ 	.word	0x00000090


	//   ....[1]....
        /*0064*/ 	.word	0x000002e0


	//   ....[2]....
        /*0068*/ 	.word	0x00000320


	//----- nvinfo : EIATTR_CRS_STACK_SIZE
	.align		4
.L_117:
        /*006c*/ 	.byte	0x04, 0x1e
        /*006e*/ 	.short	(.L_119 - .L_118)
.L_118:
        /*0070*/ 	.word	0x00000000


	//----- nvinfo : EIATTR_CBANK_PARAM_SIZE
	.align		4
.L_119:
        /*0074*/ 	.byte	0x03, 0x19
        /*0076*/ 	.short	0x0020


	//----- nvinfo : EIATTR_PARAM_CBANK
	.align		4
        /*0078*/ 	.byte	0x04, 0x0a
        /*007a*/ 	.short	(.L_121 - .L_120)
	.align		4
.L_120:
        /*007c*/ 	.word	index@(.nv.constant0._Z13p_jump_maskediPiS_Pc)
        /*0080*/ 	.short	0x0380
        /*0082*/ 	.short	0x0020


	//----- nvinfo : EIATTR_SW_WAR
	.align		4
.L_121:
        /*0084*/ 	.byte	0x04, 0x36
        /*0086*/ 	.short	(.L_123 - .L_122)
.L_122:
        /*0088*/ 	.word	0x00000008
.L_123:


//--------------------- .nv.info._Z6p_jumpiPiS_   --------------------------
	.section	.nv.info._Z6p_jumpiPiS_,"",@"SHT_CUDA_INFO"
	.sectionflags	@""
	.align	4


	//----- nvinfo : EIATTR_CUDA_API_VERSION
	.align		4
        /*0000*/ 	.byte	0x04, 0x37
        /*0002*/ 	.short	(.L_125 - .L_124)
.L_124:
        /*0004*/ 	.word	0x00000082


	//----- nvinfo : EIATTR_KPARAM_INFO
	.align		4
.L_125:
        /*0008*/ 	.byte	0x04, 0x17
        /*000a*/ 	.short	(.L_127 - .L_126)
.L_126:
        /*000c*/ 	.word	0x00000000
        /*0010*/ 	.short	0x0002
        /*0012*/ 	.short	0x0010
        /*0014*/ 	.byte	0x00, 0xf5, 0x21, 0x00


	//----- nvinfo : EIATTR_KPARAM_INFO
	.align		4
.L_127:
        /*0018*/ 	.byte	0x04, 0x17
        /*001a*/ 	.short	(.L_129 - .L_128)
.L_128:
        /*001c*/ 	.word	0x00000000
        /*0020*/ 	.short	0x0001
        /*0022*/ 	.short	0x0008
        /*0024*/ 	.byte	0x00, 0xf5, 0x21, 0x00


	//----- nvinfo : EIATTR_KPARAM_INFO
	.align		4
.L_129:
        /*0028*/ 	.byte	0x04, 0x17
        /*002a*/ 	.short	(.L_131 - .L_130)
.L_130:
        /*002c*/ 	.word	0x00000000
        /*0030*/ 	.short	0x0000
        /*0032*/ 	.short	0x0000
        /*0034*/ 	.byte	0x00, 0xf0, 0x11, 0x00


	//----- nvinfo : EIATTR_SPARSE_MMA_MASK
	.align		4
.L_131:
        /*0038*/ 	.byte	0x03, 0x50
        /*003a*/ 	.short	0x0000


	//----- nvinfo : EIATTR_MAXREG_COUNT
	.align		4
        /*003c*/ 	.byte	0x03, 0x1b
        /*003e*/ 	.short	0x00ff


	//----- nvinfo : EIATTR_NUM_BARRIERS
	.align		4
        /*0040*/ 	.byte	0x02, 0x4c
        /*0042*/ 	.byte	0x01
	.zero		1


	//----- nvinfo : EIATTR_MERCURY_ISA_VERSION
	.align		4
        /*0044*/ 	.byte	0x03, 0x5f
        /*0046*/ 	.short	0x0101


	//----- nvinfo : EIATTR_VRC_CTA_INIT_COUNT
	.align		4
        /*0048*/ 	.byte	0x02, 0x4a
	.zero		1
	.zero		1


	//----- nvinfo : EIATTR_EXIT_INSTR_OFFSETS
	.align		4
        /*004c*/ 	.byte	0x04, 0x1c
        /*004e*/ 	.short	(.L_133 - .L_132)


	//   ....[0]....
.L_132:
        /*0050*/ 	.word	0x00000090


	//   ....[1]....
        /*0054*/ 	.word	0x00000210


	//   ....[2]....
        /*0058*/ 	.word	0x00000250


	//----- nvinfo : EIATTR_CBANK_PARAM_SIZE
	.align		4
.L_133:
        /*005c*/ 	.byte	0x03, 0x19
        /*005e*/ 	.short	0x0018


	//----- nvinfo : EIATTR_PARAM_CBANK
	.align		4
        /*0060*/ 	.byte	0x04, 0x0a
        /*0062*/ 	.short	(.L_135 - .L_134)
	.align		4
.L_134:
        /*0064*/ 	.word	index@(.nv.constant0._Z6p_jumpiPiS_)
        /*0068*/ 	.short	0x0380
        /*006a*/ 	.short	0x0018


	//----- nvinfo : EIATTR_SW_WAR
	.align		4
.L_135:
        /*006c*/ 	.byte	0x04, 0x36
        /*006e*/ 	.short	(.L_137 - .L_136)
.L_136:
        /*0070*/ 	.word	0x00000008
.L_137:


//--------------------- .nv.info._Z13select_winnerPiP2ediiS_Pc --------------------------
	.section	.nv.info._Z13select_winnerPiP2ediiS_Pc,"",@"SHT_CUDA_INFO"
	.sectionflags	@""
	.align	4


	//----- nvinfo : EIATTR_CUDA_API_VERSION
	.align		4
        /*0000*/ 	.byte	0x04, 0x37
        /*0002*/ 	.short	(.L_139 - .L_138)
.L_138:
        /*0004*/ 	.word	0x00000082


	//----- nvinfo : EIATTR_KPARAM_INFO
	.align		4
.L_139:
        /*0008*/ 	.byte	0x04, 0x17
        /*000a*/ 	.short	(.L_141 - .L_140)
.L_140:
        /*000c*/ 	.word	0x00000000
        /*0010*/ 	.short	0x0005
        /*0012*/ 	.short	0x0020
        /*0014*/ 	.byte	0x00, 0xf5, 0x21, 0x00


	//----- nvinfo : EIATTR_KPARAM_INFO
	.align		4
.L_141:
        /*0018*/ 	.byte	0x04, 0x17
        /*001a*/ 	.short	(.L_143 - .L_142)
.L_142:
        /*001c*/ 	.word	0x00000000
        /*0020*/ 	.short	0x0004
        /*0022*/ 	.short	0x0018
        /*0024*/ 	.byte	0x00, 0xf5, 0x21, 0x00


	//----- nvinfo : EIATTR_KPARAM_INFO
	.align		4
.L_143:
        /*0028*/ 	.byte	0x04, 0x17
        /*002a*/ 	.short	(.L_145 - .L_144)
.L_144:
        /*002c*/ 	.word	0x00000000
        /*0030*/ 	.short	0x0003
        /*0032*/ 	.short	0x0014
        /*0034*/ 	.byte	0x00, 0xf0, 0x11, 0x00


	//----- nvinfo : EIATTR_KPARAM_INFO
	.align		4
.L_145:
        /*0038*/ 	.byte	0x04, 0x17
        /*003a*/ 	.short	(.L_147 - .L_146)
.L_146:
        /*003c*/ 	.word	0x00000000
        /*0040*/ 	.short	0x0002
        /*0042*/ 	.short	0x0010
        /*0044*/ 	.byte	0x00, 0xf0, 0x11, 0x00


	//----- nvinfo : EIATTR_KPARAM_INFO
	.align		4
.L_147:
        /*0048*/ 	.byte	0x04, 0x17
        /*004a*/ 	.short	(.L_149 - .L_148)
.L_148:
        /*004c*/ 	.word	0x00000000
        /*0050*/ 	.short	0x0001
        /*0052*/ 	.short	0x0008
        /*0054*/ 	.byte	0x00, 0xf5, 0x21, 0x00


	//----- nvinfo : EIATTR_KPARAM_INFO
	.align		4
.L_149:
        /*0058*/ 	.byte	0x04, 0x17
        /*005a*/ 	.short	(.L_151 - .L_150)
.L_150:
        /*005c*/ 	.word	0x00000000
        /*0060*/ 	.short	0x0000
        /*0062*/ 	.short	0x0000
        /*0064*/ 	.byte	0x00, 0xf5, 0x21, 0x00


	//----- nvinfo : EIATTR_SPARSE_MMA_MASK
	.align		4
.L_151:
        /*0068*/ 	.byte	0x03, 0x50
        /*006a*/ 	.short	0x0000


	//----- nvinfo : EIATTR_MAXREG_COUNT
	.align		4
        /*006c*/ 	.byte	0x03, 0x1b
        /*006e*/ 	.short	0x00ff


	//----- nvinfo : EIATTR_NUM_BARRIERS
	.align		4
        /*0070*/ 	.byte	0x02, 0x4c
        /*0072*/ 	.byte	0x01
	.zero		1


	//----- nvinfo : EIATTR_MERCURY_ISA_VERSION
	.align		4
        /*0074*/ 	.byte	0x03, 0x5f
        /*0076*/ 	.short	0x0101


	//----- nvinfo : EIATTR_VRC_CTA_INIT_COUNT
	.align		4
        /*0078*/ 	.byte	0x02, 0x4a
	.zero		1
	.zero		1


	//----- nvinfo : EIATTR_EXIT_INSTR_OFFSETS
	.align		4
        /*007c*/ 	.byte	0x04, 0x1c
        /*007e*/ 	.short	(.L_153 - .L_152)


	//   ....[0]....
.L_152:
        /*0080*/ 	.word	0x000003a0


	//   ....[1]....
        /*0084*/ 	.word	0x000003e0


	//----- nvinfo : EIATTR_CRS_STACK_SIZE
	.align		4
.L_153:
        /*0088*/ 	.byte	0x04, 0x1e
        /*008a*/ 	.short	(.L_155 - .L_154)
.L_154:
        /*008c*/ 	.word	0x00000000


	//----- nvinfo : EIATTR_CBANK_PARAM_SIZE
	.align		4
.L_155:
        /*0090*/ 	.byte	0x03, 0x19
        /*0092*/ 	.short	0x0028


	//----- nvinfo : EIATTR_PARAM_CBANK
	.align		4
        /*0094*/ 	.byte	0x04, 0x0a
        /*0096*/ 	.short	(.L_157 - .L_156)
	.align		4
.L_156:
        /*0098*/ 	.word	index@(.nv.constant0._Z13select_winnerPiP2ediiS_Pc)
        /*009c*/ 	.short	0x0380
        /*009e*/ 	.short	0x0028


	//----- nvinfo : EIATTR_SW_WAR
	.align		4
.L_157:
        /*00a0*/ 	.byte	0x04, 0x36
        /*00a2*/ 	.short	(.L_159 - .L_158)
.L_158:
        /*00a4*/ 	.word	0x00000008
.L_159:


//--------------------- .nv.info._Z14select_winner2PiP2ediiS_Pc --------------------------
	.section	.nv.info._Z14select_winner2PiP2ediiS_Pc,"",@"SHT_CUDA_INFO"
	.sectionflags	@""
	.align	4


	//----- nvinfo : EIATTR_CUDA_API_VERSION
	.align		4
        /*0000*/ 	.byte	0x04, 0x37
        /*0002*/ 	.short	(.L_161 - .L_160)
.L_160:
        /*0004*/ 	.word	0x00000082


	//----- nvinfo : EIATTR_KPARAM_INFO
	.align		4
.L_161:
        /*0008*/ 	.byte	0x04, 0x17
        /*000a*/ 	.short	(.L_163 - .L_162)
.L_162:
        /*000c*/ 	.word	0x00000000
        /*0010*/ 	.short	0x0005
        /*0012*/ 	.short	0x0020
        /*0014*/ 	.byte	0x00, 0xf5, 0x21, 0x00


	//----- nvinfo : EIATTR_KPARAM_INFO
	.align		4
.L_163:
        /*0018*/ 	.byte	0x04, 0x17
        /*001a*/ 	.short	(.L_165 - .L_164)
.L_164:
        /*001c*/ 	.word	0x00000000
        /*0020*/ 	.short	0x0004
        /*0022*/ 	.short	0x0018
        /*0024*/ 	.byte	0x00, 0xf5, 0x21, 0x00


	//----- nvinfo : EIATTR_KPARAM_INFO
	.align		4
.L_165:
        /*0028*/ 	.byte	0x04, 0x17
        /*002a*/ 	.short	(.L_167 - .L_166)
.L_166:
        /*002c*/ 	.word	0x00000000
        /*0030*/ 	.short	0x0003
        /*0032*/ 	.short	0x0014
        /*0034*/ 	.byte	0x00, 0xf0, 0x11, 0x00


	//----- nvinfo : EIATTR_KPARAM_INFO
	.align		4
.L_167:
        /*0038*/ 	.byte	0x04, 0x17
        /*003a*/ 	.short	(.L_169 - .L_168)
.L_168:
        /*003c*/ 	.word	0x00000000
        /*0040*/ 	.short	0x0002
        /*0042*/ 	.short	0x0010
        /*0044*/ 	.byte	0x00, 0xf0, 0x11, 0x00


	//----- nvinfo : EIATTR_KPARAM_INFO
	.align		4
.L_169:
        /*0048*/ 	.byte	0x04, 0x17
        /*004a*/ 	.short	(.L_171 - .L_170)
.L_170:
        /*004c*/ 	.word	0x00000000
        /*0050*/ 	.short	0x0001
        /*0052*/ 	.short	0x0008
        /*0054*/ 	.byte	0x00, 0xf5, 0x21, 0x00


	//----- nvinfo : EIATTR_KPARAM_INFO
	.align		4
.L_171:
        /*0058*/ 	.byte	0x04, 0x17
        /*005a*/ 	.short	(.L_173 - .L_172)
.L_172:
        /*005c*/ 	.word	0x00000000
        /*0060*/ 	.short	0x0000
        /*0062*/ 	.short	0x0000
        /*0064*/ 	.byte	0x00, 0xf5, 0x21, 0x00


	//----- nvinfo : EIATTR_SPARSE_MMA_MASK
	.align		4
.L_173:
        /*0068*/ 	.byte	0x03, 0x50
        /*006a*/ 	.short	0x0000


	//----- nvinfo : EIATTR_MAXREG_COUNT
	.align		4
        /*006c*/ 	.byte	0x03, 0x1b
        /*006e*/ 	.short	0x00ff


	//----- nvinfo : EIATTR_NUM_BARRIERS
	.align		4
        /*0070*/ 	.byte	0x02, 0x4c
        /*0072*/ 	.byte	0x01
	.zero		1


	//----- nvinfo : EIATTR_MERCURY_ISA_VERSION
	.align		4
        /*0074*/ 	.byte	0x03, 0x5f
        /*0076*/ 	.short	0x0101


	//----- nvinfo : EIATTR_VRC_CTA_INIT_COUNT
	.align		4
        /*0078*/ 	.byte	0x02, 0x4a
	.zero		1
	.zero		1


	//----- nvinfo : EIATTR_EXIT_INSTR_OFFSETS
	.align		4
        /*007c*/ 	.byte	0x04, 0x1c
        /*007e*/ 	.short	(.L_175 - .L_174)


	//   ....[0]....
.L_174:
        /*0080*/ 	.word	0x000003a0


	//   ....[1]....
        /*0084*/ 	.word	0x000003e0


	//----- nvinfo : EIATTR_CRS_STACK_SIZE
	.align		4
.L_175:
        /*0088*/ 	.byte	0x04, 0x1e
        /*008a*/ 	.short	(.L_177 - .L_176)
.L_176:
        /*008c*/ 	.word	0x00000000


	//----- nvinfo : EIATTR_CBANK_PARAM_SIZE
	.align		4
.L_177:
        /*0090*/ 	.byte	0x03, 0x19
        /*0092*/ 	.short	0x0028


	//----- nvinfo : EIATTR_PARAM_CBANK
	.align		4
        /*0094*/ 	.byte	0x04, 0x0a
        /*0096*/ 	.short	(.L_179 - .L_178)
	.align		4
.L_178:
        /*0098*/ 	.word	index@(.nv.constant0._Z14select_winner2PiP2ediiS_Pc)
        /*009c*/ 	.short	0x0380
        /*009e*/ 	.short	0x0028


	//----- nvinfo : EIATTR_SW_WAR
	.align		4
.L_179:
        /*00a0*/ 	.byte	0x04, 0x36
        /*00a2*/ 	.short	(.L_181 - .L_180)
.L_180:
        /*00a4*/ 	.word	0x00000008
.L_181:


//--------------------- .nv.info._Z18select_winner_initPiP2ediiS_Pc --------------------------
	.section	.nv.info._Z18select_winner_initPiP2ediiS_Pc,"",@"SHT_CUDA_INFO"
	.sectionflags	@""
	.align	4


	//----- nvinfo : EIATTR_CUDA_API_VERSION
	.align		4
        /*0000*/ 	.byte	0x04, 0x37
        /*0002*/ 	.short	(.L_183 - .L_182)
.L_182:
        /*0004*/ 	.word	0x00000082


	//----- nvinfo : EIATTR_KPARAM_INFO
	.align		4
.L_183:
        /*0008*/ 	.byte	0x04, 0x17
        /*000a*/ 	.short	(.L_185 - .L_184)
.L_184:
        /*000c*/ 	.word	0x00000000
        /*0010*/ 	.short	0x0005
        /*0012*/ 	.short	0x0020
        /*0014*/ 	.byte	0x00, 0xf5, 0x21, 0x00


	//----- nvinfo : EIATTR_KPARAM_INFO
	.align		4
.L_185:
        /*0018*/ 	.byte	0x04, 0x17
        /*001a*/ 	.short	(.L_187 - .L_186)
.L_186:
        /*001c*/ 	.word	0x00000000
        /*0020*/ 	.short	0x0004
        /*0022*/ 	.short	0x0018
        /*0024*/ 	.byte	0x00, 0xf5, 0x21, 0x00


	//----- nvinfo : EIATTR_KPARAM_INFO
	.align		4
.L_187:
        /*0028*/ 	.byte	0x04, 0x17
        /*002a*/ 	.short	(.L_189 - .L_188)
.L_188:
        /*002c*/ 	.word	0x00000000
        /*0030*/ 	.short	0x0003
        /*0032*/ 	.short	0x0014
        /*0034*/ 	.byte	0x00, 0xf0, 0x11, 0x00


	//----- nvinfo : EIATTR_KPARAM_INFO
	.align		4
.L_189:
        /*0038*/ 	.byte	0x04, 0x17
        /*003a*/ 	.short	(.L_191 - .L_190)
.L_190:
        /*003c*/ 	.word	0x00000000
        /*0040*/ 	.short	0x0002
        /*0042*/ 	.short	0x0010
        /*0044*/ 	.byte	0x00, 0xf0, 0x11, 0x00


	//----- nvinfo : EIATTR_KPARAM_INFO
	.align		4
.L_191:
        /*0048*/ 	.byte	0x04, 0x17
        /*004a*/ 	.short	(.L_193 - .L_192)
.L_192:
        /*004c*/ 	.word	0x00000000
        /*0050*/ 	.short	0x0001
        /*0052*/ 	.short	0x0008
        /*0054*/ 	.byte	0x00, 0xf5, 0x21, 0x00


	//----- nvinfo : EIATTR_KPARAM_INFO
	.align		4
.L_193:
        /*0058*/ 	.byte	0x04, 0x17
        /*005a*/ 	.short	(.L_195 - .L_194)
.L_194:
        /*005c*/ 	.word	0x00000000
        /*0060*/ 	.short	0x0000
        /*0062*/ 	.short	0x0000
        /*0064*/ 	.byte	0x00, 0xf5, 0x21, 0x00


	//----- nvinfo : EIATTR_SPARSE_MMA_MASK
	.align		4
.L_195:
        /*0068*/ 	.byte	0x03, 0x50
        /*006a*/ 	.short	0x0000


	//----- nvinfo : EIATTR_MAXREG_COUNT
	.align		4
        /*006c*/ 	.byte	0x03, 0x1b
        /*006e*/ 	.short	0x00ff


	//----- nvinfo : EIATTR_MERCURY_ISA_VERSION
	.align		4
        /*0070*/ 	.byte	0x03, 0x5f
        /*0072*/ 	.short	0x0101


	//----- nvinfo : EIATTR_VRC_CTA_INIT_COUNT
	.align		4
        /*0074*/ 	.byte	0x02, 0x4a
	.zero		1
	.zero		1


	//----- nvinfo : EIATTR_EXIT_INSTR_OFFSETS
	.align		4
        /*0078*/ 	.byte	0x04, 0x1c
        /*007a*/ 	.short	(.L_197 - .L_196)


	//   ....[0]....
.L_196:
        /*007c*/ 	.word	0x00000090


	//   ....[1]....
        /*0080*/ 	.word	0x00000130


	//----- nvinfo : EIATTR_CBANK_PARAM_SIZE
	.align		4
.L_197:
        /*0084*/ 	.byte	0x03, 0x19
        /*0086*/ 	.short	0x0028


	//----- nvinfo : EIATTR_PARAM_CBANK
	.align		4
        /*0088*/ 	.byte	0x04, 0x0a
        /*008a*/ 	.short	(.L_199 - .L_198)
	.align		4
.L_198:
        /*008c*/ 	.word	index@(.nv.constant0._Z18select_winner_initPiP2ediiS_Pc)
        /*0090*/ 	.short	0x0380
        /*0092*/ 	.short	0x0028


	//----- nvinfo : EIATTR_SW_WAR
	.align		4
.L_199:
        /*0094*/ 	.byte	0x04, 0x36
        /*0096*/ 	.short	(.L_201 - .L_200)
.L_200:
        /*0098*/ 	.word	0x00000008
.L_201:


//--------------------- .nv.callgraph             --------------------------
	.section	.nv.callgraph,"",@"SHT_CUDA_CALLGRAPH"
	.align	4
	.sectionentsize	8
	.align		4
        /*0000*/ 	.word	0x00000000
	.align		4
        /*0004*/ 	.word	0xffffffff
	.align		4
        /*0008*/ 	.word	0x00000000
	.align		4
        /*000c*/ 	.word	0xfffffffe
	.align		4
        /*0010*/ 	.word	0x00000000
	.align		4
        /*0014*/ 	.word	0xfffffffd
	.align		4
        /*0018*/ 	.word	0x00000000
	.align		4
        /*001c*/ 	.word	0xfffffffc


//--------------------- .text._Z11update_maskPciPi --------------------------
	.section	.text._Z11update_maskPciPi,"ax",@progbits
	.align	128
        .global         _Z11update_maskPciPi
        .type           _Z11update_maskPciPi,@function
        .size           _Z11update_maskPciPi,(.L_x_15 - _Z11update_maskPciPi)
        .other          _Z11update_maskPciPi,@"STO_CUDA_ENTRY STV_DEFAULT"
_Z11update_maskPciPi:
.text._Z11update_maskPciPi:
[----:B------:R-:W-:Y:S01]  /*0000*/  LDC R1, c[0x0][0x37c] ;  /* 0x0000df00ff017b82 */ /* 0x000fe20000000800 */
[----:B------:R-:W0:Y:S07]  /*0010*/  S2R R3, SR_CTAID.X ;  /* 0x0000000000037919 */ /* 0x000e2e0000002500 */
[----:B------:R-:W0:Y:S01]  /*0020*/  S2UR UR4, SR_CTAID.Y ;  /* 0x00000000000479c3 */ /* 0x000e220000002600 */
[----:B------:R-:W1:Y:S01]  /*0030*/  LDCU UR5, c[0x0][0x388] ;  /* 0x00007100ff0577ac */ /* 0x000e620008000800 */
[----:B------:R-:W2:Y:S06]  /*0040*/  S2R R5, SR_TID.X ;  /* 0x0000000000057919 */ /* 0x000eac0000002100 */
[----:B------:R-:W0:Y:S02]  /*0050*/  LDC R0, c[0x0][0x370] ;  /* 0x0000dc00ff007b82 */ /* 0x000e240000000800 */
[----:B0-----:R-:W-:-:S04]  /*0060*/  IMAD R0, R0, UR4, R3 ;  /* 0x0000000400007c24 */ /* 0x001fc8000f8e0203 */
[----:B--2---:R-:W-:-:S05]  /*0070*/  IMAD R5, R0, 0x200, R5 ;  /* 0x0000020000057824 */ /* 0x004fca00078e0205 */
[----:B-1----:R-:W-:-:S13]  /*0080*/  ISETP.GE.AND P0, PT, R5, UR5, PT ;  /* 0x0000000505007c0c */ /* 0x002fda000bf06270 */
[----:B------:R-:W-:Y:S05]  /*0090*/  @P0 EXIT ;  /* 0x000000000000094d */ /* 0x000fea0003800000 */
[----:B------:R-:W0:Y:S01]  /*00a0*/  LDC.64 R2, c[0x0][0x390] ;  /* 0x0000e400ff027b82 */ /* 0x000e220000000a00 */
[----:B------:R-:W1:Y:S01]  /*00b0*/  LDCU.64 UR4, c[0x0][0x358] ;  /* 0x00006b00ff0477ac */ /* 0x000e620008000a00 */
[----:B------:R-:W2:Y:S01]  /*00c0*/  LDCU.64 UR6, c[0x0][0x380] ;  /* 0x00007000ff0677ac */ /* 0x000ea20008000a00 */
[----:B0-----:R-:W-:-:S06]  /*00d0*/  IMAD.WIDE R2, R5, 0x4, R2 ;  /* 0x0000000405027825 */ /* 0x001fcc00078e0202 */
[----:B-1----:R-:W3:Y:S01]  /*00e0*/  LDG.E R2, desc[UR4][R2.64] ;  /* 0x0000000402027981 */ /* 0x002ee2000c1e1900 */
[C---:B--2---:R-:W-:Y:S02]  /*00f0*/  IADD3 R4, P1, PT, R5.reuse, UR6, RZ ;  /* 0x0000000605047c10 */ /* 0x044fe4000ff3e0ff */
[----:B---3--:R-:W-:Y:S02]  /*0100*/  ISETP.NE.AND P0, PT, R2, R5, PT ;  /* 0x000000050200720c */ /* 0x008fe40003f05270 */
[----:B------:R-:W-:Y:S02]  /*0110*/  LEA.HI.X.SX32 R5, R5, UR7, 0x1, P1 ;  /* 0x0000000705057c11 */ /* 0x000fe400088f0eff */
[----:B------:R-:W-:-:S05]  /*0120*/  SEL R7, RZ, 0x1, !P0 ;  /* 0x00000001ff077807 */ /* 0x000fca0004000000 */
[----:B------:R-:W-:Y:S01]  /*0130*/  STG.E.U8 desc[UR4][R4.64], R7 ;  /* 0x0000000704007986 */ /* 0x000fe2000c101104 */
[----:B------:R-:W-:Y:S05]  /*0140*/  EXIT ;  /* 0x000000000000794d */ /* 0x000fea0003800000 */
.L_x_0:
[----:B------:R-:W-:-:S00]  /*0150*/  BRA `(.L_x_0) ;  /* 0xfffffffc00fc7947 */ /* 0x000fc0000383ffff */
[----:B------:R-:W-:-:S00]  /*0160*/  NOP ;  /* 0x0000000000007918 */ /* 0x000fc00000000000 */
        /* <DEDUP_REMOVED lines=9> */
.L_x_15:


//--------------------- .text._Z11update_markPci  --------------------------
	.section	.text._Z11update_markPci,"ax",@progbits
	.align	128
        .global         _Z11update_markPci
        .type           _Z11update_markPci,@function
        .size           _Z11update_markPci,(.L_x_16 - _Z11update_markPci)
        .other          _Z11update_markPci,@"STO_CUDA_ENTRY STV_DEFAULT"
_Z11update_markPci:
.text._Z11update_markPci:
        /* <DEDUP_REMOVED lines=10> */
[----:B------:R-:W0:Y:S01]  /*00a0*/  LDCU.64 UR6, c[0x0][0x380] ;  /* 0x00007000ff0677ac */ /* 0x000e220008000a00 */
[----:B------:R-:W1:Y:S01]  /*00b0*/  LDCU.64 UR4, c[0x0][0x358] ;  /* 0x00006b00ff0477ac */ /* 0x000e620008000a00 */
[----:B0-----:R-:W-:-:S04]  /*00c0*/  IADD3 R2, P0, PT, R0, UR6, RZ ;  /* 0x0000000600027c10 */ /* 0x001fc8000ff1e0ff */
[----:B------:R-:W-:-:S05]  /*00d0*/  LEA.HI.X.SX32 R3, R0, UR7, 0x1, P0 ;  /* 0x0000000700037c11 */ /* 0x000fca00080f0eff */
[----:B-1----:R-:W-:Y:S01]  /*00e0*/  STG.E.U8 desc[UR4][R2.64], RZ ;  /* 0x000000ff02007986 */ /* 0x002fe2000c101104 */
[----:B------:R-:W-:Y:S05]  /*00f0*/  EXIT ;  /* 0x000000000000794d */ /* 0x000fea0003800000 */
.L_x_1:
        /* <DEDUP_REMOVED lines=16> */
.L_x_16:


//--------------------- .text._Z9update_anPii     --------------------------
	.section	.text._Z9update_anPii,"ax",@progbits
	.align	128
        .global         _Z9update_anPii
        .type           _Z9update_anPii,@function
        .size           _Z9update_anPii,(.L_x_17 - _Z9update_anPii)
        .other          _Z9update_anPii,@"STO_CUDA_ENTRY STV_DEFAULT"
_Z9update_anPii:
.text._Z9update_anPii:
[----:B------:R-:W-:Y:S01]  /*0000*/  LDC R1, c[0x0][0x37c] ;  /* 0x0000df00ff017b82 */ /* 0x000fe20000000800 */
[----:B------:R-:W0:Y:S07]  /*0010*/  S2R R3, SR_CTAID.X ;  /* 0x0000000000037919 */ /* 0x000e2e0000002500 */
[----:B------:R-:W0:Y:S01]  /*0020*/  S2UR UR4, SR_CTAID.Y ;  /* 0x00000000000479c3 */ /* 0x000e220000002600 */
[----:B------:R-:W1:Y:S01]  /*0030*/  LDCU UR5, c[0x0][0x388] ;  /* 0x00007100ff0577ac */ /* 0x000e620008000800 */
[----:B------:R-:W2:Y:S06]  /*0040*/  S2R R5, SR_TID.X ;  /* 0x0000000000057919 */ /* 0x000eac0000002100 */
[----:B------:R-:W0:Y:S02]  /*0050*/  LDC R0, c[0x0][0x370] ;  /* 0x0000dc00ff007b82 */ /* 0x000e240000000800 */
[----:B0-----:R-:W-:-:S05]  /*0060*/  IMAD R0, R0, UR4, R3 ;  /* 0x0000000400007c24 */ /* 0x001fca000f8e0203 */
[----:B--2---:R-:W-:-:S04]  /*0070*/  LEA R5, R0, R5, 0x9 ;  /* 0x0000000500057211 */ /* 0x004fc800078e48ff */
[----:B-1----:R-:W-:-:S13]  /*0080*/  ISETP.GE.AND P0, PT, R5, UR5, PT ;  /* 0x0000000505007c0c */ /* 0x002fda000bf06270 */
[----:B------:R-:W-:Y:S05]  /*0090*/  @P0 EXIT ;  /* 0x000000000000094d */ /* 0x000fea0003800000 */
[----:B------:R-:W0:Y:S01]  /*00a0*/  LDC.64 R2, c[0x0][0x380] ;  /* 0x0000e000ff027b82 */ /* 0x000e220000000a00 */
[----:B------:R-:W1:Y:S01]  /*00b0*/  LDCU.64 UR4, c[0x0][0x358] ;  /* 0x00006b00ff0477ac */ /* 0x000e620008000a00 */
[----:B0-----:R-:W-:-:S05]  /*00c0*/  IMAD.WIDE R2, R5, 0x4, R2 ;  /* 0x0000000405027825 */ /* 0x001fca00078e0202 */
[----:B-1----:R-:W-:Y:S01]  /*00d0*/  STG.E desc[UR4][R2.64], R5 ;  /* 0x0000000502007986 */ /* 0x002fe2000c101904 */
[----:B------:R-:W-:Y:S05]  /*00e0*/  EXIT ;  /* 0x000000000000794d */ /* 0x000fea0003800000 */
.L_x_2:
        /* <DEDUP_REMOVED lines=9> */
.L_x_17:


//--------------------- .text._Z15p_jump_unmaskediPiPc --------------------------
	.section	.text._Z15p_jump_unmaskediPiPc,"ax",@progbits
	.align	128
        .global         _Z15p_jump_unmaskediPiPc
        .type           _Z15p_jump_unmaskediPiPc,@function
        .size           _Z15p_jump_unmaskediPiPc,(.L_x_18 - _Z15p_jump_unmaskediPiPc)
        .other          _Z15p_jump_unmaskediPiPc,@"STO_CUDA_ENTRY STV_DEFAULT"
_Z15p_jump_unmaskediPiPc:
.text._Z15p_jump_unmaskediPiPc:
        /* <DEDUP_REMOVED lines=10> */
[----:B------:R-:W0:Y:S01]  /*00a0*/  LDCU.64 UR6, c[0x0][0x390] ;  /* 0x00007200ff0677ac */ /* 0x000e220008000a00 */
[----:B------:R-:W1:Y:S01]  /*00b0*/  LDCU.64 UR4, c[0x0][0x358] ;  /* 0x00006b00ff0477ac */ /* 0x000e620008000a00 */
[----:B------:R-:W-:Y:S01]  /*00c0*/  BAR.SYNC.DEFER_BLOCKING 0x0 ;  /* 0x0000000000007b1d */ /* 0x000fe20000010000 */
[----:B0-----:R-:W-:-:S04]  /*00d0*/  IADD3 R2, P0, PT, R7, UR6, RZ ;  /* 0x0000000607027c10 */ /* 0x001fc8000ff1e0ff */
[----:B------:R-:W-:-:S05]  /*00e0*/  LEA.HI.X.SX32 R3, R7, UR7, 0x1, P0 ;  /* 0x0000000707037c11 */ /* 0x000fca00080f0eff */
[----:B-1----:R-:W2:Y:S02]  /*00f0*/  LDG.E.U8 R2, desc[UR4][R2.64] ;  /* 0x0000000402027981 */ /* 0x002ea4000c1e1100 */
[----:B--2---:R-:W-:-:S13]  /*0100*/  ISETP.NE.AND P0, PT, R2, 0x1, PT ;  /* 0x000000010200780c */ /* 0x004fda0003f05270 */
[----:B------:R-:W-:Y:S05]  /*0110*/  @P0 EXIT ;  /* 0x000000000000094d */ /* 0x000fea0003800000 */
[----:B------:R-:W0:Y:S02]  /*0120*/  LDC.64 R4, c[0x0][0x388] ;  /* 0x0000e200ff047b82 */ /* 0x000e240000000a00 */
[----:B0-----:R-:W-:-:S05]  /*0130*/  IMAD.WIDE R2, R7, 0x4, R4 ;  /* 0x0000000407027825 */ /* 0x001fca00078e0204 */
[----:B------:R-:W2:Y:S02]  /*0140*/  LDG.E R7, desc[UR4][R2.64] ;  /* 0x0000000402077981 */ /* 0x000ea4000c1e1900 */
[----:B--2---:R-:W-:-:S06]  /*0150*/  IMAD.WIDE R4, R7, 0x4, R4 ;  /* 0x0000000407047825 */ /* 0x004fcc00078e0204 */
[----:B------:R-:W2:Y:S04]  /*0160*/  LDG.E R5, desc[UR4][R4.64] ;  /* 0x0000000404057981 */ /* 0x000ea8000c1e1900 */
[----:B--2---:R-:W-:Y:S01]  /*0170*/  STG.E desc[UR4][R2.64], R5 ;  /* 0x0000000502007986 */ /* 0x004fe2000c101904 */
[----:B------:R-:W-:Y:S05]  /*0180*/  EXIT ;  /* 0x000000000000794d */ /* 0x000fea0003800000 */
.L_x_3:
        /* <DEDUP_REMOVED lines=15> */
.L_x_18:


//--------------------- .text._Z13p_jump_maskediPiS_Pc --------------------------
	.section	.text._Z13p_jump_maskediPiS_Pc,"ax",@progbits
	.align	128
        .global         _Z13p_jump_maskediPiS_Pc
        .type           _Z13p_jump_maskediPiS_Pc,@function
        .size           _Z13p_jump_maskediPiS_Pc,(.L_x_19 - _Z13p_jump_maskediPiS_Pc)
        .other          _Z13p_jump_maskediPiS_Pc,@"STO_CUDA_ENTRY STV_DEFAULT"
_Z13p_jump_maskediPiS_Pc:
.text._Z13p_jump_maskediPiS_Pc:
        /* <DEDUP_REMOVED lines=10> */
[----:B------:R-:W-:Y:S01]  /*00a0*/  ISETP.NE.AND P0, PT, R11, 0x1, PT ;  /* 0x000000010b00780c */ /* 0x000fe20003f05270 */
[----:B------:R-:W0:Y:S01]  /*00b0*/  LDCU.64 UR4, c[0x0][0x398] ;  /* 0x00007300ff0477ac */ /* 0x000e220008000a00 */
[----:B------:R-:W1:Y:S11]  /*00c0*/  LDCU.64 UR6, c[0x0][0x358] ;  /* 0x00006b00ff0677ac */ /* 0x000e760008000a00 */
[----:B------:R-:W2:Y:S01]  /*00d0*/  @!P0 S2R R3, SR_CgaCtaId ;  /* 0x0000000000038919 */ /* 0x000ea20000008800 */
[----:B------:R-:W-:-:S02]  /*00e0*/  @!P0 MOV R0, 0x400 ;  /* 0x0000040000008802 */ /* 0x000fc40000000f00 */
[----:B0-----:R-:W-:Y:S02]  /*00f0*/  IADD3 R2, P1, PT, R5, UR4, RZ ;  /* 0x0000000405027c10 */ /* 0x001fe4000ff3e0ff */
[----:B--2---:R-:W-:Y:S02]  /*0100*/  @!P0 LEA R0, R3, R0, 0x18 ;  /* 0x0000000003008211 */ /* 0x004fe400078ec0ff */
[----:B------:R-:W-:-:S03]  /*0110*/  LEA.HI.X.SX32 R3, R5, UR5, 0x1, P1 ;  /* 0x0000000505037c11 */ /* 0x000fc600088f0eff */
[----:B------:R0:W-:Y:S01]  /*0120*/  @!P0 STS [R0], RZ ;  /* 0x000000ff00008388 */ /* 0x0001e20000000800 */
[----:B------:R-:W-:Y:S06]  /*0130*/  BAR.SYNC.DEFER_BLOCKING 0x0 ;  /* 0x0000000000007b1d */ /* 0x000fec0000010000 */
[----:B-1----:R-:W2:Y:S01]  /*0140*/  LDG.E.U8 R4, desc[UR6][R2.64] ;  /* 0x0000000602047981 */ /* 0x002ea2000c1e1100 */
[----:B------:R-:W-:Y:S01]  /*0150*/  BSSY.RECONVERGENT B0, `(.L_x_4) ;  /* 0x0000012000007945 */ /* 0x000fe20003800200 */
[----:B--2---:R-:W-:-:S13]  /*0160*/  ISETP.NE.AND P0, PT, R4, RZ, PT ;  /* 0x000000ff0400720c */ /* 0x004fda0003f05270 */
[----:B0-----:R-:W-:Y:S05]  /*0170*/  @P0 BRA `(.L_x_5) ;  /* 0x00000000003c0947 */ /* 0x001fea0003800000 */
[----:B------:R-:W0:Y:S02]  /*0180*/  LDC.64 R6, c[0x0][0x388] ;  /* 0x0000e200ff067b82 */ /* 0x000e240000000a00 */
[----:B0-----:R-:W-:-:S05]  /*0190*/  IMAD.WIDE R4, R5, 0x4, R6 ;  /* 0x0000000405047825 */ /* 0x001fca00078e0206 */
[----:B------:R-:W2:Y:S02]  /*01a0*/  LDG.E R9, desc[UR6][R4.64] ;  /* 0x0000000604097981 */ /* 0x000ea4000c1e1900 */
[----:B--2---:R-:W-:-:S06]  /*01b0*/  IMAD.WIDE R6, R9, 0x4, R6 ;  /* 0x0000000409067825 */ /* 0x004fcc00078e0206 */
[----:B------:R-:W2:Y:S01]  /*01c0*/  LDG.E R6, desc[UR6][R6.64] ;  /* 0x0000000606067981 */ /* 0x000ea2000c1e1900 */
[----:B------:R-:W-:Y:S01]  /*01d0*/  IMAD.MOV.U32 R0, RZ, RZ, 0xff ;  /* 0x000000ffff007424 */ /* 0x000fe200078e00ff */
[----:B--2---:R-:W-:-:S13]  /*01e0*/  ISETP.NE.AND P0, PT, R6, R9, PT ;  /* 0x000000090600720c */ /* 0x004fda0003f05270 */
[----:B------:R-:W0:Y:S01]  /*01f0*/  @P0 S2R R9, SR_CgaCtaId ;  /* 0x0000000000090919 */ /* 0x000e220000008800 */
[----:B------:R-:W-:Y:S02]  /*0200*/  @P0 MOV R8, 0x400 ;  /* 0x0000040000080802 */ /* 0x000fe40000000f00 */
[----:B------:R-:W-:Y:S01]  /*0210*/  @!P0 PRMT R7, R0, 0x7610, R7 ;  /* 0x0000761000078816 */ /* 0x000fe20000000007 */
[----:B------:R-:W-:Y:S01]  /*0220*/  @P0 IMAD.MOV.U32 R0, RZ, RZ, 0x1 ;  /* 0x00000001ff000424 */ /* 0x000fe200078e00ff */
[----:B------:R1:W-:Y:S04]  /*0230*/  @P0 STG.E desc[UR6][R4.64], R6 ;  /* 0x0000000604000986 */ /* 0x0003e8000c101906 */
[----:B------:R1:W-:Y:S01]  /*0240*/  @!P0 STG.E.U8 desc[UR6][R2.64], R7 ;  /* 0x0000000702008986 */ /* 0x0003e2000c101106 */
[----:B0-----:R-:W-:-:S05]  /*0250*/  @P0 LEA R9, R9, R8, 0x18 ;  /* 0x0000000809090211 */ /* 0x001fca00078ec0ff */
[----:B------:R1:W-:Y:S02]  /*0260*/  @P0 STS [R9], R0 ;  /* 0x0000000009000388 */ /* 0x0003e40000000800 */
.L_x_5:
[----:B------:R-:W-:Y:S05]  /*0270*/  BSYNC.RECONVERGENT B0 ;  /* 0x0000000000007941 */ /* 0x000fea0003800200 */
.L_x_4:
[----:B------:R-:W0:Y:S01]  /*0280*/  S2UR UR5, SR_CgaCtaId ;  /* 0x00000000000579c3 */ /* 0x000e220000008800 */
[----:B------:R-:W-:Y:S02]  /*0290*/  UMOV UR4, 0x400 ;  /* 0x0000040000047882 */ /* 0x000fe40000000000 */
[----:B0-----:R-:W-:-:S09]  /*02a0*/  ULEA UR4, UR5, UR4, 0x18 ;  /* 0x0000000405047291 */ /* 0x001fd2000f8ec0ff */
[----:B-1----:R-:W0:Y:S02]  /*02b0*/  LDS R0, [UR4] ;  /* 0x00000004ff007984 */ /* 0x002e240008000800 */
[----:B0-----:R-:W-:-:S04]  /*02c0*/  ISETP.NE.AND P0, PT, R0, 0x1, PT ;  /* 0x000000010000780c */ /* 0x001fc80003f05270 */
[----:B------:R-:W-:-:S13]  /*02d0*/  ISETP.NE.OR P0, PT, R11, 0x1, P0 ;  /* 0x000000010b00780c */ /* 0x000fda0000705670 */
[----:B------:R-:W-:Y:S05]  /*02e0*/  @P0 EXIT ;  /* 0x000000000000094d */ /* 0x000fea0003800000 */
[----:B------:R-:W0:Y:S01]  /*02f0*/  LDC.64 R2, c[0x0][0x390] ;  /* 0x0000e400ff027b82 */ /* 0x000e220000000a00 */
[----:B------:R-:W-:-:S05]  /*0300*/  IMAD.MOV.U32 R5, RZ, RZ, 0x1 ;  /* 0x00000001ff057424 */ /* 0x000fca00078e00ff */
[----:B0-----:R-:W-:Y:S01]  /*0310*/  STG.E desc[UR6][R2.64], R5 ;  /* 0x0000000502007986 */ /* 0x001fe2000c101906 */
[----:B------:R-:W-:Y:S05]  /*0320*/  EXIT ;  /* 0x000000000000794d */ /* 0x000fea0003800000 */
.L_x_6:
        /* <DEDUP_REMOVED lines=13> */
.L_x_19:


//--------------------- .text._Z6p_jumpiPiS_      --------------------------
	.section	.text._Z6p_jumpiPiS_,"ax",@progbits
	.align	128
        .global         _Z6p_jumpiPiS_
        .type           _Z6p_jumpiPiS_,@function
        .size           _Z6p_jumpiPiS_,(.L_x_20 - _Z6p_jumpiPiS_)
        .other          _Z6p_jumpiPiS_,@"STO_CUDA_ENTRY STV_DEFAULT"
_Z6p_jumpiPiS_:
.text._Z6p_jumpiPiS_:
        /* <DEDUP_REMOVED lines=11> */
[----:B------:R-:W0:Y:S01]  /*00b0*/  LDC.64 R4, c[0x0][0x388] ;  /* 0x0000e200ff047b82 */ /* 0x000e220000000a00 */
[----:B------:R-:W1:Y:S11]  /*00c0*/  LDCU.64 UR6, c[0x0][0x358] ;  /* 0x00006b00ff0677ac */ /* 0x000e760008000a00 */
[----:B------:R-:W2:Y:S01]  /*00d0*/  @!P0 S2R R7, SR_CgaCtaId ;  /* 0x0000000000078919 */ /* 0x000ea20000008800 */
[----:B------:R-:W-:Y:S01]  /*00e0*/  @!P0 MOV R0, 0x400 ;  /* 0x0000040000008802 */ /* 0x000fe20000000f00 */
[----:B0-----:R-:W-:-:S03]  /*00f0*/  IMAD.WIDE R2, R3, 0x4, R4 ;  /* 0x0000000403027825 */ /* 0x001fc600078e0204 */
[----:B--2---:R-:W-:-:S05]  /*0100*/  @!P0 LEA R0, R7, R0, 0x18 ;  /* 0x0000000007008211 */ /* 0x004fca00078ec0ff */
[----:B------:R0:W-:Y:S01]  /*0110*/  @!P0 STS [R0], RZ ;  /* 0x000000ff00008388 */ /* 0x0001e20000000800 */
[----:B------:R-:W-:Y:S06]  /*0120*/  BAR.SYNC.DEFER_BLOCKING 0x0 ;  /* 0x0000000000007b1d */ /* 0x000fec0000010000 */
[----:B-1----:R-:W2:Y:S02]  /*0130*/  LDG.E R7, desc[UR6][R2.64] ;  /* 0x0000000602077981 */ /* 0x002ea4000c1e1900 */
[----:B------:R-:W1:Y:S01]  /*0140*/  S2UR UR5, SR_CgaCtaId ;  /* 0x00000000000579c3 */ /* 0x000e620000008800 */
[----:B--2---:R-:W-:-:S06]  /*0150*/  IMAD.WIDE R4, R7, 0x4, R4 ;  /* 0x0000000407047825 */ /* 0x004fcc00078e0204 */
[----:B------:R-:W2:Y:S01]  /*0160*/  LDG.E R4, desc[UR6][R4.64] ;  /* 0x0000000604047981 */ /* 0x000ea2000c1e1900 */
[----:B------:R-:W-:Y:S02]  /*0170*/  UMOV UR4, 0x400 ;  /* 0x0000040000047882 */ /* 0x000fe40000000000 */
[----:B-1----:R-:W-:Y:S01]  /*0180*/  ULEA UR4, UR5, UR4, 0x18 ;  /* 0x0000000405047291 */ /* 0x002fe2000f8ec0ff */
[----:B--2---:R-:W-:-:S13]  /*0190*/  ISETP.NE.AND P1, PT, R4, R7, PT ;  /* 0x000000070400720c */ /* 0x004fda0003f25270 */
[----:B------:R-:W1:Y:S01]  /*01a0*/  @!P1 LDS R6, [UR4] ;  /* 0x00000004ff069984 */ /* 0x000e620008000800 */
[----:B0-----:R-:W-:-:S03]  /*01b0*/  @P1 IMAD.MOV.U32 R0, RZ, RZ, 0x1 ;  /* 0x00000001ff001424 */ /* 0x001fc600078e00ff */
[----:B------:R0:W-:Y:S04]  /*01c0*/  @P1 STG.E desc[UR6][R2.64], R4 ;  /* 0x0000000402001986 */ /* 0x0001e8000c101906 */
[----:B------:R0:W-:Y:S01]  /*01d0*/  @P1 STS [UR4], R0 ;  /* 0x00000000ff001988 */ /* 0x0001e20008000804 */
[----:B-1----:R-:W-:Y:S02]  /*01e0*/  @!P1 ISETP.EQ.AND P0, PT, R6, 0x1, PT ;  /* 0x000000010600980c */ /* 0x002fe40003f02270 */
[----:B------:R-:W-:-:S04]  /*01f0*/  @P1 PLOP3.LUT P0, PT, PT, PT, PT, 0x80, 0x8 ;  /* 0x000000000008181c */ /* 0x000fc80003f0f070 */
[----:B------:R-:W-:-:S13]  /*0200*/  ISETP.NE.OR P0, PT, R9, 0x1, !P0 ;  /* 0x000000010900780c */ /* 0x000fda0004705670 */
[----:B0-----:R-:W-:Y:S05]  /*0210*/  @P0 EXIT ;  /* 0x000000000000094d */ /* 0x001fea0003800000 */
[----:B------:R-:W0:Y:S01]  /*0220*/  LDC.64 R2, c[0x0][0x390] ;  /* 0x0000e400ff027b82 */ /* 0x000e220000000a00 */
[----:B------:R-:W-:-:S05]  /*0230*/  IMAD.MOV.U32 R5, RZ, RZ, 0x1 ;  /* 0x00000001ff057424 */ /* 0x000fca00078e00ff */
[----:B0-----:R-:W-:Y:S01]  /*0240*/  STG.E desc[UR6][R2.64], R5 ;  /* 0x0000000502007986 */ /* 0x001fe2000c101906 */
[----:B------:R-:W-:Y:S05]  /*0250*/  EXIT ;  /* 0x000000000000794d */ /* 0x000fea0003800000 */
.L_x_7:
        /* <DEDUP_REMOVED lines=10> */
.L_x_20:


//--------------------- .text._Z13select_winnerPiP2ediiS_Pc --------------------------
	.section	.text._Z13select_winnerPiP2ediiS_Pc,"ax",@progbits
	.align	128
        .global         _Z13select_winnerPiP2ediiS_Pc
        .type           _Z13select_winnerPiP2ediiS_Pc,@function
        .size           _Z13select_winnerPiP2ediiS_Pc,(.L_x_21 - _Z13select_winnerPiP2ediiS_Pc)
        .other          _Z13select_winnerPiP2ediiS_Pc,@"STO_CUDA_ENTRY STV_DEFAULT"
_Z13select_winnerPiP2ediiS_Pc:
.text._Z13select_winnerPiP2ediiS_Pc:
[----:B------:R-:W-:Y:S01]  /*0000*/  LDC R1, c[0x0][0x37c] ;  /* 0x0000df00ff017b82 */ /* 0x000fe20000000800 */
[----:B------:R-:W0:Y:S07]  /*0010*/  S2R R0, SR_TID.X ;  /* 0x0000000000007919 */ /* 0x000e2e0000002100 */
[----:B------:R-:W1:Y:S01]  /*0020*/  S2UR UR4, SR_CTAID.Y ;  /* 0x00000000000479c3 */ /* 0x000e620000002600 */
[----:B------:R-:W2:Y:S01]  /*0030*/  LDCU UR5, c[0x0][0x390] ;  /* 0x00007200ff0577ac */ /* 0x000ea20008000800 */
[----:B------:R-:W-:Y:S01]  /*0040*/  BSSY.RECONVERGENT B0, `(.L_x_8) ;  /* 0x000002e000007945 */ /* 0x000fe20003800200 */
[----:B------:R-:W1:Y:S01]  /*0050*/  S2R R5, SR_CTAID.X ;  /* 0x0000000000057919 */ /* 0x000e620000002500 */
[----:B------:R-:W3:Y:S04]  /*0060*/  LDCU.64 UR6, c[0x0][0x358] ;  /* 0x00006b00ff0677ac */ /* 0x000ee80008000a00 */
[----:B------:R-:W1:Y:S01]  /*0070*/  LDC R4, c[0x0][0x370] ;  /* 0x0000dc00ff047b82 */ /* 0x000e620000000800 */
[----:B0-----:R-:W-:-:S13]  /*0080*/  ISETP.NE.AND P0, PT, R0, 0x1, PT ;  /* 0x000000010000780c */ /* 0x001fda0003f05270 */
[----:B------:R-:W0:Y:S01]  /*0090*/  @!P0 S2R R3, SR_CgaCtaId ;  /* 0x0000000000038919 */ /* 0x000e220000008800 */
[----:B------:R-:W-:-:S04]  /*00a0*/  @!P0 MOV R2, 0x400 ;  /* 0x0000040000028802 */ /* 0x000fc80000000f00 */
[----:B0-----:R-:W-:Y:S01]  /*00b0*/  @!P0 LEA R2, R3, R2, 0x18 ;  /* 0x0000000203028211 */ /* 0x001fe200078ec0ff */
[----:B-1----:R-:W-:-:S04]  /*00c0*/  IMAD R3, R4, UR4, R5 ;  /* 0x0000000404037c24 */ /* 0x002fc8000f8e0205 */
[----:B------:R-:W-:Y:S01]  /*00d0*/  IMAD R7, R3, 0x200, R0 ;  /* 0x0000020003077824 */ /* 0x000fe200078e0200 */
[----:B------:R0:W-:Y:S01]  /*00e0*/  @!P0 STS [R2], RZ ;  /* 0x000000ff02008388 */ /* 0x0001e20000000800 */
[----:B------:R-:W-:Y:S03]  /*00f0*/  BAR.SYNC.DEFER_BLOCKING 0x0 ;  /* 0x0000000000007b1d */ /* 0x000fe60000010000 */
[----:B--2---:R-:W-:-:S13]  /*0100*/  ISETP.GE.AND P0, PT, R7, UR5, PT ;  /* 0x0000000507007c0c */ /* 0x004fda000bf06270 */
[----:B0--3--:R-:W-:Y:S05]  /*0110*/  @P0 BRA `(.L_x_9) ;  /* 0x0000000000800947 */ /* 0x009fea0003800000 */
[----:B------:R-:W0:Y:S02]  /*0120*/  LDCU.64 UR4, c[0x0][0x3a0] ;  /* 0x00007400ff0477ac */ /* 0x000e240008000a00 */
[----:B0-----:R-:W-:-:S04]  /*0130*/  IADD3 R2, P0, PT, R7, UR4, RZ ;  /* 0x0000000407027c10 */ /* 0x001fc8000ff1e0ff */
[----:B------:R-:W-:-:S05]  /*0140*/  LEA.HI.X.SX32 R3, R7, UR5, 0x1, P0 ;  /* 0x0000000507037c11 */ /* 0x000fca00080f0eff */
[----:B------:R-:W2:Y:S02]  /*0150*/  LDG.E.U8 R4, desc[UR6][R2.64] ;  /* 0x0000000602047981 */ /* 0x000ea4000c1e1100 */
[----:B--2---:R-:W-:-:S13]  /*0160*/  ISETP.NE.AND P0, PT, R4, RZ, PT ;  /* 0x000000ff0400720c */ /* 0x004fda0003f05270 */
[----:B------:R-:W-:Y:S05]  /*0170*/  @P0 BRA `(.L_x_9) ;  /* 0x0000000000680947 */ /* 0x000fea0003800000 */
[----:B------:R-:W0:Y:S01]  /*0180*/  LDC.64 R4, c[0x0][0x388] ;  /* 0x0000e200ff047b82 */ /* 0x000e220000000a00 */
[----:B------:R-:W1:Y:S01]  /*0190*/  LDCU.64 UR4, c[0x0][0x380] ;  /* 0x00007000ff0477ac */ /* 0x000e620008000a00 */
[----:B0-----:R-:W-:-:S06]  /*01a0*/  IMAD.WIDE R4, R7, 0x8, R4 ;  /* 0x0000000807047825 */ /* 0x001fcc00078e0204 */
[----:B------:R-:W2:Y:S02]  /*01b0*/  LDG.E.64 R4, desc[UR6][R4.64] ;  /* 0x0000000604047981 */ /* 0x000ea4000c1e1b00 */
[----:B--2---:R-:W-:Y:S02]  /*01c0*/  SHF.R.S64 R6, RZ, 0x1e, R4 ;  /* 0x0000001eff067819 */ /* 0x004fe40000001004 */
[----:B------:R-:W-:Y:S02]  /*01d0*/  SHF.R.S32.HI R7, RZ, 0x1f, R5 ;  /* 0x0000001fff077819 */ /* 0x000fe40000011405 */
[C---:B-1----:R-:W-:Y:S02]  /*01e0*/  LEA R8, P1, R5.reuse, UR4, 0x2 ;  /* 0x0000000405087c11 */ /* 0x042fe4000f8210ff */
[----:B------:R-:W-:Y:S02]  /*01f0*/  IADD3 R6, P0, PT, R6, UR4, RZ ;  /* 0x0000000406067c10 */ /* 0x000fe4000ff1e0ff */
[----:B------:R-:W-:-:S02]  /*0200*/  LEA.HI.X R9, R5, UR5, R7, 0x2, P1 ;  /* 0x0000000505097c11 */ /* 0x000fc400088f1407 */
[----:B------:R-:W-:-:S04]  /*0210*/  LEA.HI.X.SX32 R7, R4, UR5, 0x2, P0 ;  /* 0x0000000504077c11 */ /* 0x000fc800080f16ff */
[----:B------:R-:W2:Y:S04]  /*0220*/  LDG.E R9, desc[UR6][R8.64] ;  /* 0x0000000608097981 */ /* 0x000ea8000c1e1900 */
[----:B------:R-:W2:Y:S01]  /*0230*/  LDG.E R6, desc[UR6][R6.64] ;  /* 0x0000000606067981 */ /* 0x000ea2000c1e1900 */
[----:B------:R-:W-:Y:S01]  /*0240*/  IMAD.MOV.U32 R4, RZ, RZ, 0xff ;  /* 0x000000ffff047424 */ /* 0x000fe200078e00ff */
[----:B--2---:R-:W-:-:S13]  /*0250*/  ISETP.NE.AND P0, PT, R6, R9, PT ;  /* 0x000000090600720c */ /* 0x004fda0003f05270 */
[----:B------:R0:W-:Y:S01]  /*0260*/  @!P0 STG.E.U8 desc[UR6][R2.64], R4 ;  /* 0x0000000402008986 */ /* 0x0001e2000c101106 */
[----:B------:R-:W-:Y:S05]  /*0270*/  @!P0 BRA `(.L_x_9) ;  /* 0x0000000000288947 */ /* 0x000fea0003800000 */
[----:B------:R-:W1:Y:S01]  /*0280*/  S2UR UR5, SR_CgaCtaId ;  /* 0x00000000000579c3 */ /* 0x000e620000008800 */
[----:B------:R-:W-:Y:S01]  /*0290*/  UMOV UR4, 0x400 ;  /* 0x0000040000047882 */ /* 0x000fe20000000000 */
[CC--:B------:R-:W-:Y:S01]  /*02a0*/  VIMNMX R5, PT, PT, R6.reuse, R9.reuse, !PT ;  /* 0x0000000906057248 */ /* 0x0c0fe20007fe0100 */
[----:B0-----:R-:W-:Y:S01]  /*02b0*/  IMAD.MOV.U32 R4, RZ, RZ, 0x1 ;  /* 0x00000001ff047424 */ /* 0x001fe200078e00ff */
[----:B------:R-:W-:-:S04]  /*02c0*/  VIMNMX R9, PT, PT, R6, R9, PT ;  /* 0x0000000906097248 */ /* 0x000fc80003fe0100 */
[----:B------:R-:W0:Y:S01]  /*02d0*/  LDC.64 R2, c[0x0][0x380] ;  /* 0x0000e000ff027b82 */ /* 0x000e220000000a00 */
[----:B-1----:R-:W-:Y:S01]  /*02e0*/  ULEA UR4, UR5, UR4, 0x18 ;  /* 0x0000000405047291 */ /* 0x002fe2000f8ec0ff */
[----:B0-----:R-:W-:-:S08]  /*02f0*/  IMAD.WIDE R2, R5, 0x4, R2 ;  /* 0x0000000405027825 */ /* 0x001fd000078e0202 */
[----:B------:R1:W-:Y:S04]  /*0300*/  STS [UR4], R4 ;  /* 0x00000004ff007988 */ /* 0x0003e80008000804 */
[----:B------:R1:W-:Y:S02]  /*0310*/  STG.E desc[UR6][R2.64], R9 ;  /* 0x0000000902007986 */ /* 0x0003e4000c101906 */
.L_x_9:
[----:B------:R-:W-:Y:S05]  /*0320*/  BSYNC.RECONVERGENT B0 ;  /* 0x0000000000007941 */ /* 0x000fea0003800200 */
.L_x_8:
[----:B------:R-:W2:Y:S08]  /*0330*/  S2UR UR5, SR_CgaCtaId ;  /* 0x00000000000579c3 */ /* 0x000eb00000008800 */
[----:B------:R-:W-:Y:S06]  /*0340*/  BAR.SYNC.DEFER_BLOCKING 0x0 ;  /* 0x0000000000007b1d */ /* 0x000fec0000010000 */
[----:B------:R-:W-:-:S02]  /*0350*/  UMOV UR4, 0x400 ;  /* 0x0000040000047882 */ /* 0x000fc40000000000 */
[----:B--2---:R-:W-:-:S09]  /*0360*/  ULEA UR4, UR5, UR4, 0x18 ;  /* 0x0000000405047291 */ /* 0x004fd2000f8ec0ff */
[----:B01----:R-:W0:Y:S02]  /*0370*/  LDS R2, [UR4] ;  /* 0x00000004ff027984 */ /* 0x003e240008000800 */
[----:B0-----:R-:W-:-:S04]  /*0380*/  ISETP.NE.AND P0, PT, R2, 0x1, PT ;  /* 0x000000010200780c */ /* 0x001fc80003f05270 */
[----:B------:R-:W-:-:S13]  /*0390*/  ISETP.NE.OR P0, PT, R0, 0x1, P0 ;  /* 0x000000010000780c */ /* 0x000fda0000705670 */
[----:B------:R-:W-:Y:S05]  /*03a0*/  @P0 EXIT ;  /* 0x000000000000094d */ /* 0x000fea0003800000 */
[----:B------:R-:W0:Y:S01]  /*03b0*/  LDC.64 R2, c[0x0][0x398] ;  /* 0x0000e600ff027b82 */ /* 0x000e220000000a00 */
[----:B------:R-:W-:-:S05]  /*03c0*/  IMAD.MOV.U32 R5, RZ, RZ, 0x1 ;  /* 0x00000001ff057424 */ /* 0x000fca00078e00ff */
[----:B0-----:R-:W-:Y:S01]  /*03d0*/  STG.E desc[UR6][R2.64], R5 ;  /* 0x0000000502007986 */ /* 0x001fe2000c101906 */
[----:B------:R-:W-:Y:S05]  /*03e0*/  EXIT ;  /* 0x000000000000794d */ /* 0x000fea0003800000 */
.L_x_10:
        /* <DEDUP_REMOVED lines=9> */
.L_x_21:


//--------------------- .text._Z14select_winner2PiP2ediiS_Pc --------------------------
	.section	.text._Z14select_winner2PiP2ediiS_Pc,"ax",@progbits
	.align	128
        .global         _Z14select_winner2PiP2ediiS_Pc
        .type           _Z14select_winner2PiP2ediiS_Pc,@function
        .size           _Z14select_winner2PiP2ediiS_Pc,(.L_x_22 - _Z14select_winner2PiP2ediiS_Pc)
        .other          _Z14select_winner2PiP2ediiS_Pc,@"STO_CUDA_ENTRY STV_DEFAULT"
_Z14select_winner2PiP2ediiS_Pc:
.text._Z14select_winner2PiP2ediiS_Pc:
        /* <DEDUP_REMOVED lines=42> */
[CC--:B------:R-:W-:Y:S01]  /*02a0*/  VIMNMX R5, PT, PT, R6.reuse, R9.reuse, PT ;  /* 0x0000000906057248 */ /* 0x0c0fe20003fe0100 */
[----:B0-----:R-:W-:Y:S01]  /*02b0*/  IMAD.MOV.U32 R4, RZ, RZ, 0x1 ;  /* 0x00000001ff047424 */ /* 0x001fe200078e00ff */
[----:B------:R-:W-:-:S04]  /*02c0*/  VIMNMX R9, PT, PT, R6, R9, !PT ;  /* 0x0000000906097248 */ /* 0x000fc80007fe0100 */
[----:B------:R-:W0:Y:S01]  /*02d0*/  LDC.64 R2, c[0x0][0x380] ;  /* 0x0000e000ff027b82 */ /* 0x000e220000000a00 */
[----:B-1----:R-:W-:Y:S01]  /*02e0*/  ULEA UR4, UR5, UR4, 0x18 ;  /* 0x0000000405047291 */ /* 0x002fe2000f8ec0ff */
[----:B0-----:R-:W-:-:S08]  /*02f0*/  IMAD.WIDE R2, R5, 0x4, R2 ;  /* 0x0000000405027825 */ /* 0x001fd000078e0202 */
[----:B------:R1:W-:Y:S04]  /*0300*/  STS [UR4], R4 ;  /* 0x00000004ff007988 */ /* 0x0003e80008000804 */
[----:B------:R1:W-:Y:S02]  /*0310*/  STG.E desc[UR6][R2.64], R9 ;  /* 0x0000000902007986 */ /* 0x0003e4000c101906 */
.L_x_12:
[----:B------:R-:W-:Y:S05]  /*0320*/  BSYNC.RECONVERGENT B0 ;  /* 0x0000000000007941 */ /* 0x000fea0003800200 */
.L_x_11:
        /* <DEDUP_REMOVED lines=12> */
.L_x_13:
        /* <DEDUP_REMOVED lines=9> */
.L_x_22:


//--------------------- .text._Z18select_winner_initPiP2ediiS_Pc --------------------------
	.section	.text._Z18select_winner_initPiP2ediiS_Pc,"ax",@progbits
	.align	128
        .global         _Z18select_winner_initPiP2ediiS_Pc
        .type           _Z18select_winner_initPiP2ediiS_Pc,@function
        .size           _Z18select_winner_initPiP2ediiS_Pc,(.L_x_23 - _Z18select_winner_initPiP2ediiS_Pc)
        .other          _Z18select_winner_initPiP2ediiS_Pc,@"STO_CUDA_ENTRY STV_DEFAULT"
_Z18select_winner_initPiP2ediiS_Pc:
.text._Z18select_winner_initPiP2ediiS_Pc:
        /* <DEDUP_REMOVED lines=12> */
[----:B0-----:R-:W-:-:S06]  /*00c0*/  IMAD.WIDE R2, R5, 0x8, R2 ;  /* 0x0000000805027825 */ /* 0x001fcc00078e0202 */
[----:B------:R-:W0:Y:S01]  /*00d0*/  LDC.64 R4, c[0x0][0x380] ;  /* 0x0000e000ff047b82 */ /* 0x000e220000000a00 */
[----:B-1----:R-:W2:Y:S02]  /*00e0*/  LDG.E.64 R2, desc[UR4][R2.64] ;  /* 0x0000000402027981 */ /* 0x002ea4000c1e1b00 */
[CC--:B--2---:R-:W-:Y:S02]  /*00f0*/  VIMNMX R7, PT, PT, R2.reuse, R3.reuse, !PT ;  /* 0x0000000302077248 */ /* 0x0c4fe40007fe0100 */
[----:B------:R-:W-:-:S03]  /*0100*/  VIMNMX R9, PT, PT, R2, R3, PT ;  /* 0x0000000302097248 */ /* 0x000fc60003fe0100 */
[----:B0-----:R-:W-:-:S05]  /*0110*/  IMAD.WIDE R4, R7, 0x4, R4 ;  /* 0x0000000407047825 */ /* 0x001fca00078e0204 */
[----:B------:R-:W-:Y:S01]  /*0120*/  STG.E desc[UR4][R4.64], R9 ;  /* 0x0000000904007986 */ /* 0x000fe2000c101904 */
[----:B------:R-:W-:Y:S05]  /*0130*/  EXIT ;  /* 0x000000000000794d */ /* 0x000fea0003800000 */
.L_x_14:
        /* <DEDUP_REMOVED lines=12> */
.L_x_23:


//--------------------- .nv.shared.reserved.0     --------------------------
	.section	.nv.shared.reserved.0,"aw",@nobits
	.weak		__nv_reservedSMEM_offset_0_alias
	.size		__nv_reservedSMEM_offset_0_alias, 0, 64
	.other		__nv_reservedSMEM_offset_0_alias,@"STO_CUDA_RESERVED_SHARED STV_DEFAULT"
__nv_reservedSMEM_offset_0_alias:
	.zero		0
	.zero		64


//--------------------- .nv.shared._Z13p_jump_maskediPiS_Pc --------------------------
	.section	.nv.shared._Z13p_jump_maskediPiS_Pc,"aw",@nobits
	.sectionflags	@""
	.align	4
.nv.shared._Z13p_jump_maskediPiS_Pc:
	.zero		1028


//--------------------- .nv.shared._Z6p_jumpiPiS_ --------------------------
	.section	.nv.shared._Z6p_jumpiPiS_,"aw",@nobits
	.sectionflags	@""
	.align	4
.nv.shared._Z6p_jumpiPiS_:
	.zero		1028


//--------------------- .nv.shared._Z13select_winnerPiP2ediiS_Pc --------------------------
	.section	.nv.shared._Z13select_winnerPiP2ediiS_Pc,"aw",@nobits
	.sectionflags	@""
	.align	4
.nv.shared._Z13select_winnerPiP2ediiS_Pc:
	.zero		1028


//--------------------- .nv.shared._Z14select_winner2PiP2ediiS_Pc --------------------------
	.section	.nv.shared._Z14select_winner2PiP2ediiS_Pc,"aw",@nobits
	.sectionflags	@""
	.align	4
.nv.shared._Z14select_winner2PiP2ediiS_Pc:
	.zero		1028


//--------------------- .nv.constant0._Z11update_maskPciPi --------------------------
	.section	.nv.constant0._Z11update_maskPciPi,"a",@progbits
	.sectionflags	@""
	.align	4
.nv.constant0._Z11update_maskPciPi:
	.zero		920


//--------------------- .nv.constant0._Z11update_markPci --------------------------
	.section	.nv.constant0._Z11update_markPci,"a",@progbits
	.sectionflags	@""
	.align	4
.nv.constant0._Z11update_markPci:
	.zero		908


//--------------------- .nv.constant0._Z9update_anPii --------------------------
	.section	.nv.constant0._Z9update_anPii,"a",@progbits
	.sectionflags	@""
	.align	4
.nv.constant0._Z9update_anPii:
	.zero		908


//--------------------- .nv.constant0._Z15p_jump_unmaskediPiPc --------------------------
	.section	.nv.constant0._Z15p_jump_unmaskediPiPc,"a",@progbits
	.sectionflags	@""
	.align	4
.nv.constant0._Z15p_jump_unmaskediPiPc:
	.zero		920


//--------------------- .nv.constant0._Z13p_jump_maskediPiS_Pc --------------------------
	.section	.nv.constant0._Z13p_jump_maskediPiS_Pc,"a",@progbits
	.sectionflags	@""
	.align	4
.nv.constant0._Z13p_jump_maskediPiS_Pc:
	.zero		928


//--------------------- .nv.constant0._Z6p_jumpiPiS_ --------------------------
	.section	.nv.constant0._Z6p_jumpiPiS_,"a",@progbits
	.sectionflags	@""
	.align	4
.nv.constant0._Z6p_jumpiPiS_:
	.zero		920


//--------------------- .nv.constant0._Z13select_winnerPiP2ediiS_Pc --------------------------
	.section	.nv.constant0._Z13select_winnerPiP2ediiS_Pc,"a",@progbits
	.sectionflags	@""
	.align	4
.nv.constant0._Z13select_winnerPiP2ediiS_Pc:
	.zero		936


//--------------------- .nv.constant0._Z14select_winner2PiP2ediiS_Pc --------------------------
	.section	.nv.constant0._Z14select_winner2PiP2ediiS_Pc,"a",@progbits
	.sectionflags	@""
	.align	4
.nv.constant0._Z14select_winner2PiP2ediiS_Pc:
	.zero		936


//--------------------- .nv.constant0._Z18select_winner_initPiP2ediiS_Pc --------------------------
	.section	.nv.constant0._Z18select_winner_initPiP2ediiS_Pc,"a",@progbits
	.sectionflags	@""
	.align	4
.nv.constant0._Z18select_winner_initPiP2ediiS_Pc:
	.zero		936


//--------------------- SYMBOLS --------------------------

	.type		.nv.reservedSmem.offset0,@object
	.size		.nv.reservedSmem.offset0,0x4
	.type		.nv.reservedSmem.cap,@object
	.size		.nv.reservedSmem.cap,0x4
